	.target	sm_80

	.elftype	@"ET_EXEC"


//--------------------- .note.nv.tkinfo           --------------------------
	.section	.note.nv.tkinfo,"",@"SHT_NOTE"
	.sectionflags	@"SHF_NOTE_NV_TKINFO"
	.tkinfo
        /*0018*/ 	.word	0x00000002
        /*0030*/ 	.string	""
        /*0030*/ 	.string	"ptxas"
        /*0030*/ 	.string	"Cuda compilation tools, release 13.0, V13.0.88"
        /*0030*/ 	.string	"Build cuda_13.0.r13.0/compiler.36424714_0"
        /*0030*/ 	.string	"-v  -suppress-debug-info  -lineinfo  -arch sm_80 "



//--------------------- .note.nv.cuinfo           --------------------------
	.section	.note.nv.cuinfo,"",@"SHT_NOTE"
	.sectionflags	@"SHF_NOTE_NV_CUINFO"
        /*0018*/ 	.short	0x0002
        /*001a*/ 	.short	0x0050
        /*001c*/ 	.short	0x0082
	.zero		2


//--------------------- .nv.info                  --------------------------
	.section	.nv.info,"",@"SHT_CUDA_INFO"
	.align	4


	//----- nvinfo : EIATTR_REGCOUNT
	.align		4
        /*0000*/ 	.byte	0x04, 0x2f
        /*0002*/ 	.short	(.L_1 - .L_0)
	.align		4
.L_0:
        /*0004*/ 	.word	index@(matmul_kernel)
        /*0008*/ 	.word	0x000000ff


	//----- nvinfo : EIATTR_FRAME_SIZE
	.align		4
.L_1:
        /*000c*/ 	.byte	0x04, 0x11
        /*000e*/ 	.short	(.L_3 - .L_2)
	.align		4
.L_2:
        /*0010*/ 	.word	index@(matmul_kernel)
        /*0014*/ 	.word	0x000001d0


	//----- nvinfo : EIATTR_MIN_STACK_SIZE
	.align		4
.L_3:
        /*0018*/ 	.byte	0x04, 0x12
        /*001a*/ 	.short	(.L_5 - .L_4)
	.align		4
.L_4:
        /*001c*/ 	.word	index@(matmul_kernel)
        /*0020*/ 	.word	0x000001d0
.L_5:


//--------------------- .nv.info.matmul_kernel    --------------------------
	.section	.nv.info.matmul_kernel,"",@"SHT_CUDA_INFO"
	.sectionflags	@""
	.align	4


	//----- nvinfo : EIATTR_CUDA_API_VERSION
	.align		4
        /*0000*/ 	.byte	0x04, 0x37
        /*0002*/ 	.short	(.L_7 - .L_6)
.L_6:
        /*0004*/ 	.word	0x00000082


	//----- nvinfo : EIATTR_SW2861232_WAR
	.align		4
.L_7:
        /*0008*/ 	.byte	0x01, 0x35
	.zero		2


	//----- nvinfo : EIATTR_PARAM_CBANK
	.align		4
        /*000c*/ 	.byte	0x04, 0x0a
        /*000e*/ 	.short	(.L_9 - .L_8)
	.align		4
.L_8:
        /*0010*/ 	.word	index@(.nv.constant0.matmul_kernel)
        /*0014*/ 	.short	0x0160
        /*0016*/ 	.short	0x0050


	//----- nvinfo : EIATTR_CBANK_PARAM_SIZE
	.align		4
.L_9:
        /*0018*/ 	.byte	0x03, 0x19
        /*001a*/ 	.short	0x0050


	//----- nvinfo : EIATTR_KPARAM_INFO
	.align		4
        /*001c*/ 	.byte	0x04, 0x17
        /*001e*/ 	.short	(.L_11 - .L_10)
.L_10:
        /*0020*/ 	.word	0x00000000
        /*0024*/ 	.short	0x000d
        /*0026*/ 	.short	0x0048
        /*0028*/ 	.byte	0x00, 0xf4, 0x21, 0x00


	//----- nvinfo : EIATTR_KPARAM_INFO
	.align		4
.L_11:
        /*002c*/ 	.byte	0x04, 0x17
        /*002e*/ 	.short	(.L_13 - .L_12)
.L_12:
        /*0030*/ 	.word	0x00000000
        /*0034*/ 	.short	0x000c
        /*0036*/ 	.short	0x0040
        /*0038*/ 	.byte	0x00, 0xf4, 0x21, 0x00


	//----- nvinfo : EIATTR_KPARAM_INFO
	.align		4
.L_13:
        /*003c*/ 	.byte	0x04, 0x17
        /*003e*/ 	.short	(.L_15 - .L_14)
.L_14:
        /*0040*/ 	.word	0x00000000
        /*0044*/ 	.short	0x000b
        /*0046*/ 	.short	0x0038
        /*0048*/ 	.byte	0x00, 0xf0, 0x11, 0x00


	//----- nvinfo : EIATTR_KPARAM_INFO
	.align		4
.L_15:
        /*004c*/ 	.byte	0x04, 0x17
        /*004e*/ 	.short	(.L_17 - .L_16)
.L_16:
        /*0050*/ 	.word	0x00000000
        /*0054*/ 	.short	0x000a
        /*0056*/ 	.short	0x0034
        /*0058*/ 	.byte	0x00, 0xf0, 0x11, 0x00


	//----- nvinfo : EIATTR_KPARAM_INFO
	.align		4
.L_17:
        /*005c*/ 	.byte	0x04, 0x17
        /*005e*/ 	.short	(.L_19 - .L_18)
.L_18:
        /*0060*/ 	.word	0x00000000
        /*0064*/ 	.short	0x0009
        /*0066*/ 	.short	0x0030
        /*0068*/ 	.byte	0x00, 0xf0, 0x11, 0x00


	//----- nvinfo : EIATTR_KPARAM_INFO
	.align		4
.L_19:
        /*006c*/ 	.byte	0x04, 0x17
        /*006e*/ 	.short	(.L_21 - .L_20)
.L_20:
        /*0070*/ 	.word	0x00000000
        /*0074*/ 	.short	0x0008
        /*0076*/ 	.short	0x002c
        /*0078*/ 	.byte	0x00, 0xf0, 0x11, 0x00


	//----- nvinfo : EIATTR_KPARAM_INFO
	.align		4
.L_21:
        /*007c*/ 	.byte	0x04, 0x17
        /*007e*/ 	.short	(.L_23 - .L_22)
.L_22:
        /*0080*/ 	.word	0x00000000
        /*0084*/ 	.short	0x0007
        /*0086*/ 	.short	0x0028
        /*0088*/ 	.byte	0x00, 0xf0, 0x11, 0x00


	//----- nvinfo : EIATTR_KPARAM_INFO
	.align		4
.L_23:
        /*008c*/ 	.byte	0x04, 0x17
        /*008e*/ 	.short	(.L_25 - .L_24)
.L_24:
        /*0090*/ 	.word	0x00000000
        /*0094*/ 	.short	0x0006
        /*0096*/ 	.short	0x0024
        /*0098*/ 	.byte	0x00, 0xf0, 0x11, 0x00


	//----- nvinfo : EIATTR_KPARAM_INFO
	.align		4
.L_25:
        /*009c*/ 	.byte	0x04, 0x17
        /*009e*/ 	.short	(.L_27 - .L_26)
.L_26:
        /*00a0*/ 	.word	0x00000000
        /*00a4*/ 	.short	0x0005
        /*00a6*/ 	.short	0x0020
        /*00a8*/ 	.byte	0x00, 0xf0, 0x11, 0x00


	//----- nvinfo : EIATTR_KPARAM_INFO
	.align		4
.L_27:
        /*00ac*/ 	.byte	0x04, 0x17
        /*00ae*/ 	.short	(.L_29 - .L_28)
.L_28:
        /*00b0*/ 	.word	0x00000000
        /*00b4*/ 	.short	0x0004
        /*00b6*/ 	.short	0x001c
        /*00b8*/ 	.byte	0x00, 0xf0, 0x11, 0x00


	//----- nvinfo : EIATTR_KPARAM_INFO
	.align		4
.L_29:
        /*00bc*/ 	.byte	0x04, 0x17
        /*00be*/ 	.short	(.L_31 - .L_30)
.L_30:
        /*00c0*/ 	.word	0x00000000
        /*00c4*/ 	.short	0x0003
        /*00c6*/ 	.short	0x0018
        /*00c8*/ 	.byte	0x00, 0xf0, 0x11, 0x00


	//----- nvinfo : EIATTR_KPARAM_INFO
	.align		4
.L_31:
        /*00cc*/ 	.byte	0x04, 0x17
        /*00ce*/ 	.short	(.L_33 - .L_32)
.L_32:
        /*00d0*/ 	.word	0x00000000
        /*00d4*/ 	.short	0x0002
        /*00d6*/ 	.short	0x0010
        /*00d8*/ 	.byte	0x00, 0xf4, 0x21, 0x00


	//----- nvinfo : EIATTR_KPARAM_INFO
	.align		4
.L_33:
        /*00dc*/ 	.byte	0x04, 0x17
        /*00de*/ 	.short	(.L_35 - .L_34)
.L_34:
        /*00e0*/ 	.word	0x00000000
        /*00e4*/ 	.short	0x0001
        /*00e6*/ 	.short	0x0008
        /*00e8*/ 	.byte	0x00, 0xf4, 0x21, 0x00


	//----- nvinfo : EIATTR_KPARAM_INFO
	.align		4
.L_35:
        /*00ec*/ 	.byte	0x04, 0x17
        /*00ee*/ 	.short	(.L_37 - .L_36)
.L_36:
        /*00f0*/ 	.word	0x00000000
        /*00f4*/ 	.short	0x0000
        /*00f6*/ 	.short	0x0000
        /*00f8*/ 	.byte	0x00, 0xf4, 0x21, 0x00


	//----- nvinfo : EIATTR_MAXREG_COUNT
	.align		4
.L_37:
        /*00fc*/ 	.byte	0x03, 0x1b
        /*00fe*/ 	.short	0x00ff


	//----- nvinfo : EIATTR_NUM_BARRIERS
	.align		4
        /*0100*/ 	.byte	0x02, 0x4c
        /*0102*/ 	.byte	0x01
	.zero		1


	//----- nvinfo : EIATTR_ANNOTATIONS
	.align		4
        /*0104*/ 	.byte	0x04, 0x55
        /*0106*/ 	.short	(.L_39 - .L_38)


	//   ....[0]....
.L_38:
        /*0108*/ 	.word	0x00000001
        /*010c*/ 	.byte	0xe0, 0x49, 0x00, 0x00, 0x01, 0x00, 0x00, 0x00, 0x60, 0x4a, 0x00, 0x00, 0x01, 0x00, 0x00, 0x00
        /* <DEDUP_REMOVED lines=113> */
        /*082c*/ 	.byte	0x40, 0x90, 0x00, 0x00, 0x01, 0x00, 0x00, 0x00, 0x60, 0x90, 0x00, 0x00


	//----- nvinfo : EIATTR_MERCURY_ISA_VERSION
	.align		4
.L_39:
        /*0838*/ 	.byte	0x03, 0x5f
        /*083a*/ 	.short	0x0000


	//----- nvinfo : EIATTR_EXIT_INSTR_OFFSETS
	.align		4
        /*083c*/ 	.byte	0x04, 0x1c
        /*083e*/ 	.short	(.L_41 - .L_40)


	//   ....[0]....
.L_40:
        /*0840*/ 	.word	0x0000ca00


	//   ....[1]....
        /*0844*/ 	.word	0x0000ca20


	//----- nvinfo : EIATTR_REQNTID
	.align		4
.L_41:
        /*0848*/ 	.byte	0x04, 0x10
        /*084a*/ 	.short	(.L_43 - .L_42)
.L_42:
        /*084c*/ 	.word	0x00000080
        /*0850*/ 	.word	0x00000001
        /*0854*/ 	.word	0x00000001
.L_43:


//--------------------- .nv.callgraph             --------------------------
	.section	.nv.callgraph,"",@"SHT_CUDA_CALLGRAPH"
	.align	4
	.sectionentsize	8
	.align		4
        /*0000*/ 	.word	0x00000000
	.align		4
        /*0004*/ 	.word	0xffffffff
	.align		4
        /*0008*/ 	.word	0x00000000
	.align		4
        /*000c*/ 	.word	0xfffffffe
	.align		4
        /*0010*/ 	.word	0x00000000
	.align		4
        /*0014*/ 	.word	0xfffffffd
	.align		4
        /*0018*/ 	.word	0x00000000
	.align		4
        /*001c*/ 	.word	0xfffffffc


//--------------------- .nv.rel.action            --------------------------
	.section	.nv.rel.action,"",@"SHT_CUDA_RELOCINFO"
	.align	8
	.sectionentsize	8
        /*0000*/ 	.byte	0x73, 0x00, 0x00, 0x00, 0x00, 0x00, 0x00, 0x00, 0x00, 0x00, 0x00, 0x11, 0x25, 0x00, 0x05, 0x36


//--------------------- .nv.constant0.matmul_kernel --------------------------
	.section	.nv.constant0.matmul_kernel,"a",@progbits
	.sectionflags	@""
	.align	4
.nv.constant0.matmul_kernel:
	.zero		432


//--------------------- .text.matmul_kernel       --------------------------
	.section	.text.matmul_kernel,"ax",@progbits
	.sectioninfo	@"SHI_REGISTERS=255"
	.align	128
        .global         matmul_kernel
        .type           matmul_kernel,@function
        .size           matmul_kernel,(.L_x_3 - matmul_kernel)
        .other          matmul_kernel,@"STO_CUDA_ENTRY STV_DEFAULT"
matmul_kernel:
.text.matmul_kernel:
[----:B------:R-:W-:Y:S02]  /*0000*/  IMAD.MOV.U32 R1, RZ, RZ, c[0x0][0x28] ;  /* 0x00000a00ff017624 */ /* 0x000fe400078e00ff */
[----:B------:R-:W-:Y:S01]  /*0010*/  IMAD.MOV.U32 R0, RZ, RZ, c[0x0][0x17c] ;  /* 0x00005f00ff007624 */ /* 0x000fe200078e00ff */
[----:B------:R-:W1:Y:S01]  /*0020*/  S2R R5, SR_CTAID.X ;  /* 0x0000000000057919 */ /* 0x000e620000002500 */
[----:B------:R-:W-:Y:S01]  /*0030*/  IMAD.MOV.U32 R252, RZ, RZ, c[0x0][0x180] ;  /* 0x00006000fffc7624 */ /* 0x000fe200078e00ff */
[----:B------:R-:W-:Y:S01]  /*0040*/  IABS R25, c[0x0][0x178] ;  /* 0x00005e0000197a13 */ /* 0x000fe20000000000 */
[----:B------:R-:W-:Y:S01]  /*0050*/  IMAD.MOV.U32 R244, RZ, RZ, c[0x0][0x188] ;  /* 0x00006200fff47624 */ /* 0x000fe200078e00ff */
[----:B------:R-:W-:Y:S01]  /*0060*/  IADD3 R0, R0, 0x3f, RZ ;  /* 0x0000003f00007810 */ /* 0x000fe20007ffe0ff */
[----:B------:R-:W2:Y:S01]  /*0070*/  S2R R201, SR_TID.X ;  /* 0x0000000000c97919 */ /* 0x000ea20000002100 */
[----:B------:R-:W-:Y:S01]  /*0080*/  IADD3 R139, R252, -0x20, RZ ;  /* 0xffffffe0fc8b7810 */ /* 0x000fe20007ffe0ff */
[----:B------:R-:W-:Y:S01]  /*0090*/  ULDC.64 UR8, c[0x0][0x118] ;  /* 0x0000460000087ab9 */ /* 0x000fe20000000a00 */
[----:B------:R-:W-:Y:S01]  /*00a0*/  SHF.R.S32.HI R3, RZ, 0x1f, R0 ;  /* 0x0000001fff037819 */ /* 0x000fe20000011400 */
[----:B------:R-:W-:Y:S01]  /*00b0*/  IMAD.SHL.U32 R245, R244, 0x4, RZ ;  /* 0x00000004f4f57824 */ /* 0x000fe200078e00ff */
[----:B------:R-:W-:Y:S01]  /*00c0*/  IADD3 R108, R252, -0x10, RZ ;  /* 0xfffffff0fc6c7810 */ /* 0x000fe20007ffe0ff */
[C---:B------:R-:W-:Y:S01]  /*00d0*/  IMAD.SHL.U32 R248, R244.reuse, 0x8, RZ ;  /* 0x00000008f4f87824 */ /* 0x040fe200078e00ff */
[----:B------:R-:W-:Y:S01]  /*00e0*/  LEA.HI R3, R3, R0, RZ, 0x6 ;  /* 0x0000000003037211 */ /* 0x000fe200078f30ff */
[----:B------:R-:W-:Y:S01]  /*00f0*/  IMAD R198, R244, 0xc, RZ ;  /* 0x0000000cf4c67824 */ /* 0x000fe200078e02ff */
[----:B------:R-:W-:Y:S01]  /*0100*/  IADD3 R152, R252, -0x4, RZ ;  /* 0xfffffffcfc987810 */ /* 0x000fe20007ffe0ff */
[C---:B------:R-:W-:Y:S01]  /*0110*/  IMAD.SHL.U32 R191, R244.reuse, 0x10, RZ ;  /* 0x00000010f4bf7824 */ /* 0x040fe200078e00ff */
[----:B------:R-:W-:Y:S01]  /*0120*/  SHF.R.S32.HI R3, RZ, 0x6, R3 ;  /* 0x00000006ff037819 */ /* 0x000fe20000011403 */
[C---:B------:R-:W-:Y:S01]  /*0130*/  IMAD R175, R244.reuse, 0x14, RZ ;  /* 0x00000014f4af7824 */ /* 0x040fe200078e02ff */
[----:B------:R-:W-:Y:S01]  /*0140*/  IADD3 R1, R1, -0x1d0, RZ ;  /* 0xfffffe3001017810 */ /* 0x000fe20007ffe0ff */
[C---:B------:R-:W-:Y:S01]  /*0150*/  IMAD R251, R244.reuse, 0x5, RZ ;  /* 0x00000005f4fb7824 */ /* 0x040fe200078e02ff */
[----:B------:R-:W-:Y:S01]  /*0160*/  CS2R R184, SRZ ;  /* 0x0000000000b87805 */ /* 0x000fe2000001ff00 */
[----:B------:R-:W-:Y:S01]  /*0170*/  IMAD.SHL.U32 R4, R3, 0x8, RZ ;  /* 0x0000000803047824 */ /* 0x000fe200078e00ff */
[----:B------:R-:W-:Y:S01]  /*0180*/  CS2R R186, SRZ ;  /* 0x0000000000ba7805 */ /* 0x000fe2000001ff00 */
[C---:B------:R-:W-:Y:S01]  /*0190*/  IMAD R247, R244.reuse, 0x9, RZ ;  /* 0x00000009f4f77824 */ /* 0x040fe200078e02ff */
[----:B-1----:R-:W-:Y:S01]  /*01a0*/  IABS R8, R5 ;  /* 0x0000000500087213 */ /* 0x002fe20000000000 */
[C---:B------:R-:W-:Y:S01]  /*01b0*/  IMAD R197, R244.reuse, 0xd, RZ ;  /* 0x0000000df4c57824 */ /* 0x040fe200078e02ff */
[-C--:B------:R-:W-:Y:S01]  /*01c0*/  IABS R7, R4.reuse ;  /* 0x0000000400077213 */ /* 0x080fe20000000000 */
[C---:B------:R-:W-:Y:S01]  /*01d0*/  IMAD R190, R244.reuse, 0x11, RZ ;  /* 0x00000011f4be7824 */ /* 0x040fe200078e02ff */
[----:B------:R-:W-:Y:S01]  /*01e0*/  IABS R10, R4 ;  /* 0x00000004000a7213 */ /* 0x000fe20000000000 */
[C---:B------:R-:W-:Y:S01]  /*01f0*/  IMAD R174, R244.reuse, 0x15, RZ ;  /* 0x00000015f4ae7824 */ /* 0x040fe200078e02ff */
[----:B------:R-:W1:Y:S01]  /*0200*/  I2F.RP R0, R7 ;  /* 0x0000000700007306 */ /* 0x000e620000209400 */
[C---:B--2---:R-:W-:Y:S01]  /*0210*/  LOP3.LUT R22, R201.reuse, 0x7f, RZ, 0xc0, !PT ;  /* 0x0000007fc9167812 */ /* 0x044fe200078ec0ff */
[C---:B------:R-:W-:Y:S01]  /*0220*/  IMAD.SHL.U32 R78, R244.reuse, 0x2, RZ ;  /* 0x00000002f44e7824 */ /* 0x040fe200078e00ff */
[----:B------:R-:W-:Y:S01]  /*0230*/  LOP3.LUT R159, R201, 0x1f, RZ, 0xc0, !PT ;  /* 0x0000001fc99f7812 */ /* 0x000fe200078ec0ff */
[----:B------:R-:W-:Y:S01]  /*0240*/  IMAD R250, R244, 0x6, RZ ;  /* 0x00000006f4fa7824 */ /* 0x000fe200078e02ff */
[----:B------:R-:W-:Y:S01]  /*0250*/  CS2R R180, SRZ ;  /* 0x0000000000b47805 */ /* 0x000fe2000001ff00 */
[----:B------:R-:W-:Y:S01]  /*0260*/  IMAD.SHL.U32 R243, R22, 0x4, RZ ;  /* 0x0000000416f37824 */ /* 0x000fe200078e00ff */
[----:B------:R-:W-:Y:S01]  /*0270*/  CS2R R182, SRZ ;  /* 0x0000000000b67805 */ /* 0x000fe2000001ff00 */
[----:B------:R-:W-:-:S02]  /*0280*/  IMAD R246, R244, 0xa, RZ ;  /* 0x0000000af4f67824 */ /* 0x000fc400078e02ff */
[C---:B------:R-:W-:Y:S01]  /*0290*/  IMAD R196, R244.reuse, 0xe, RZ ;  /* 0x0000000ef4c47824 */ /* 0x040fe200078e02ff */
[C---:B------:R-:W-:Y:S01]  /*02a0*/  LOP3.LUT R242, R243.reuse, 0x20, RZ, 0x3c, !PT ;  /* 0x00000020f3f27812 */ /* 0x040fe200078e3cff */
[C---:B------:R-:W-:Y:S01]  /*02b0*/  IMAD R189, R244.reuse, 0x12, RZ ;  /* 0x00000012f4bd7824 */ /* 0x040fe200078e02ff */
[C---:B------:R-:W-:Y:S01]  /*02c0*/  LOP3.LUT R241, R243.reuse, 0x40, RZ, 0x3c, !PT ;  /* 0x00000040f3f17812 */ /* 0x040fe200078e3cff */
[C---:B------:R-:W-:Y:S01]  /*02d0*/  IMAD R153, R244.reuse, 0x3, RZ ;  /* 0x00000003f4997824 */ /* 0x040fe200078e02ff */
[----:B------:R-:W-:Y:S01]  /*02e0*/  LOP3.LUT R240, R243, 0x60, RZ, 0x3c, !PT ;  /* 0x00000060f3f07812 */ /* 0x000fe200078e3cff */
[----:B-1----:R-:W1:Y:S01]  /*02f0*/  MUFU.RCP R0, R0 ;  /* 0x0000000000007308 */ /* 0x002e620000001000 */
[C---:B------:R-:W-:Y:S02]  /*0300*/  IMAD R249, R244.reuse, 0x7, RZ ;  /* 0x00000007f4f97824 */ /* 0x040fe400078e02ff */
[----:B------:R-:W-:Y:S02]  /*0310*/  IMAD R199, R244, 0xb, RZ ;  /* 0x0000000bf4c77824 */ /* 0x000fe400078e02ff */
[----:B------:R-:W-:-:S02]  /*0320*/  IMAD.MOV.U32 R238, RZ, RZ, 0x1f ;  /* 0x0000001fffee7424 */ /* 0x000fc400078e00ff */
[C---:B------:R-:W-:Y:S02]  /*0330*/  IMAD R195, R244.reuse, 0xf, RZ ;  /* 0x0000000ff4c37824 */ /* 0x040fe400078e02ff */
[----:B------:R-:W-:Y:S01]  /*0340*/  IMAD R188, R244, 0x13, RZ ;  /* 0x00000013f4bc7824 */ /* 0x000fe200078e02ff */
[----:B------:R-:W-:Y:S01]  /*0350*/  IADD3 R238, R238, c[0x0][0x180], RZ ;  /* 0x00006000eeee7a10 */ /* 0x000fe20007ffe0ff */
[----:B------:R-:W-:Y:S01]  /*0360*/  IMAD.SHL.U32 R179, R244, 0x20, RZ ;  /* 0x00000020f4b37824 */ /* 0x000fe200078e00ff */
[----:B-1----:R-:W-:Y:S01]  /*0370*/  IADD3 R2, R0, 0xffffffe, RZ ;  /* 0x0ffffffe00027810 */ /* 0x002fe20007ffe0ff */
[----:B------:R-:W-:-:S03]  /*0380*/  IMAD.MOV R0, RZ, RZ, -R10 ;  /* 0x000000ffff007224 */ /* 0x000fc600078e0a0a */
[----:B------:R1:W2:Y:S02]  /*0390*/  F2I.FTZ.U32.TRUNC.NTZ R3, R2 ;  /* 0x0000000200037305 */ /* 0x0002a4000021f000 */
[----:B-1----:R-:W-:Y:S02]  /*03a0*/  IMAD.MOV.U32 R2, RZ, RZ, RZ ;  /* 0x000000ffff027224 */ /* 0x002fe400078e00ff */
[----:B--2---:R-:W-:-:S04]  /*03b0*/  IMAD.MOV R6, RZ, RZ, -R3 ;  /* 0x000000ffff067224 */ /* 0x004fc800078e0a03 */
[----:B------:R-:W-:Y:S02]  /*03c0*/  IMAD R9, R6, R7, RZ ;  /* 0x0000000706097224 */ /* 0x000fe400078e02ff */
[----:B------:R-:W-:Y:S02]  /*03d0*/  IMAD.MOV.U32 R6, RZ, RZ, R8 ;  /* 0x000000ffff067224 */ /* 0x000fe400078e0008 */
[----:B------:R-:W-:-:S06]  /*03e0*/  IMAD.HI.U32 R3, R3, R9, R2 ;  /* 0x0000000903037227 */ /* 0x000fcc00078e0002 */
[----:B------:R-:W-:-:S04]  /*03f0*/  IMAD.HI.U32 R3, R3, R6, RZ ;  /* 0x0000000603037227 */ /* 0x000fc800078e00ff */
[----:B------:R-:W-:-:S05]  /*0400*/  IMAD R0, R3, R0, R6 ;  /* 0x0000000003007224 */ /* 0x000fca00078e0206 */
[----:B------:R-:W-:-:S13]  /*0410*/  ISETP.GT.U32.AND P1, PT, R7, R0, PT ;  /* 0x000000000700720c */ /* 0x000fda0003f24070 */
[----:B------:R-:W-:Y:S01]  /*0420*/  @!P1 IMAD.IADD R0, R0, 0x1, -R7 ;  /* 0x0000000100009824 */ /* 0x000fe200078e0a07 */
[----:B------:R-:W-:Y:S02]  /*0430*/  @!P1 IADD3 R3, R3, 0x1, RZ ;  /* 0x0000000103039810 */ /* 0x000fe40007ffe0ff */
[----:B------:R-:W-:Y:S02]  /*0440*/  ISETP.NE.AND P1, PT, R4, RZ, PT ;  /* 0x000000ff0400720c */ /* 0x000fe40003f25270 */
[----:B------:R-:W-:Y:S02]  /*0450*/  ISETP.GE.U32.AND P0, PT, R0, R7, PT ;  /* 0x000000070000720c */ /* 0x000fe40003f06070 */
[----:B------:R-:W-:-:S04]  /*0460*/  LOP3.LUT R0, R5, R4, RZ, 0x3c, !PT ;  /* 0x0000000405007212 */ /* 0x000fc800078e3cff */
[----:B------:R-:W-:Y:S01]  /*0470*/  ISETP.GE.AND P2, PT, R0, RZ, PT ;  /* 0x000000ff0000720c */ /* 0x000fe20003f46270 */
[----:B------:R-:W-:-:S05]  /*0480*/  IMAD.MOV.U32 R0, RZ, RZ, c[0x0][0x178] ;  /* 0x00005e00ff007624 */ /* 0x000fca00078e00ff */
[----:B------:R-:W-:Y:S02]  /*0490*/  IADD3 R0, R0, 0xff, RZ ;  /* 0x000000ff00007810 */ /* 0x000fe40007ffe0ff */
[----:B------:R-:W-:-:S05]  /*04a0*/  @P0 IADD3 R3, R3, 0x1, RZ ;  /* 0x0000000103030810 */ /* 0x000fca0007ffe0ff */
[----:B------:R-:W-:Y:S01]  /*04b0*/  IMAD.MOV.U32 R2, RZ, RZ, R3 ;  /* 0x000000ffff027224 */ /* 0x000fe200078e0003 */
[----:B------:R-:W-:-:S03]  /*04c0*/  SHF.R.S32.HI R3, RZ, 0x1f, R0 ;  /* 0x0000001fff037819 */ /* 0x000fc60000011400 */
[----:B------:R-:W-:Y:S01]  /*04d0*/  @!P2 IMAD.MOV R2, RZ, RZ, -R2 ;  /* 0x000000ffff02a224 */ /* 0x000fe200078e0a02 */
[----:B------:R-:W-:Y:S02]  /*04e0*/  @!P1 LOP3.LUT R2, RZ, R4, RZ, 0x33, !PT ;  /* 0x00000004ff029212 */ /* 0x000fe400078e33ff */
[----:B------:R-:W-:-:S03]  /*04f0*/  LEA.HI R3, R3, R0, RZ, 0x8 ;  /* 0x0000000003037211 */ /* 0x000fc600078f40ff */
[----:B------:R-:W-:Y:S02]  /*0500*/  IMAD.SHL.U32 R20, R2, 0x8, RZ ;  /* 0x0000000802147824 */ /* 0x000fe400078e00ff */
[----:B------:R-:W-:-:S03]  /*0510*/  IMAD.MOV R2, RZ, RZ, -R2 ;  /* 0x000000ffff027224 */ /* 0x000fc600078e0a02 */
[----:B------:R-:W-:Y:S01]  /*0520*/  LEA.HI.SX32 R3, R3, -R20, 0x18 ;  /* 0x8000001403037211 */ /* 0x000fe200078fc2ff */
[----:B------:R-:W-:-:S03]  /*0530*/  IMAD R23, R4, R2, R5 ;  /* 0x0000000204177224 */ /* 0x000fc600078e0205 */
[----:B------:R-:W-:Y:S02]  /*0540*/  IMNMX R16, R3, 0x8, PT ;  /* 0x0000000803107817 */ /* 0x000fe40003800200 */
[----:B------:R-:W-:Y:S02]  /*0550*/  IABS R9, R23 ;  /* 0x0000001700097213 */ /* 0x000fe40000000000 */
[-C--:B------:R-:W-:Y:S02]  /*0560*/  IABS R7, R16.reuse ;  /* 0x0000001000077213 */ /* 0x080fe40000000000 */
[----:B------:R-:W-:Y:S02]  /*0570*/  IABS R4, R16 ;  /* 0x0000001000047213 */ /* 0x000fe40000000000 */
[----:B------:R-:W1:Y:S08]  /*0580*/  I2F.RP R0, R7 ;  /* 0x0000000700007306 */ /* 0x000e700000209400 */
[----:B-1----:R-:W1:Y:S02]  /*0590*/  MUFU.RCP R0, R0 ;  /* 0x0000000000007308 */ /* 0x002e640000001000 */
[----:B-1----:R-:W-:Y:S01]  /*05a0*/  IADD3 R3, R0, 0xffffffe, RZ ;  /* 0x0ffffffe00037810 */ /* 0x002fe20007ffe0ff */
[----:B------:R-:W-:Y:S01]  /*05b0*/  IMAD.MOV R0, RZ, RZ, -R4 ;  /* 0x000000ffff007224 */ /* 0x000fe200078e0a04 */
[----:B------:R-:W-:-:S04]  /*05c0*/  IADD3 R4, R252, -0x30, RZ ;  /* 0xffffffd0fc047810 */ /* 0x000fc80007ffe0ff */
[----:B------:R-:W1:Y:S01]  /*05d0*/  F2I.FTZ.U32.TRUNC.NTZ R3, R3 ;  /* 0x0000000300037305 */ /* 0x000e62000021f000 */
[----:B------:R-:W-:-:S04]  /*05e0*/  ISETP.GE.U32.AND P5, PT, R4, 0x7fffffb1, PT ;  /* 0x7fffffb10400780c */ /* 0x000fc80003fa6070 */
[----:B------:R-:W-:Y:S01]  /*05f0*/  SEL R114, RZ, 0x1, P5 ;  /* 0x00000001ff727807 */ /* 0x000fe20002800000 */
[----:B-1----:R-:W-:-:S04]  /*0600*/  IMAD.MOV R6, RZ, RZ, -R3 ;  /* 0x000000ffff067224 */ /* 0x002fc800078e0a03 */
[----:B------:R-:W-:Y:S01]  /*0610*/  IMAD.MOV.U32 R2, RZ, RZ, R6 ;  /* 0x000000ffff027224 */ /* 0x000fe200078e0006 */
[----:B------:R-:W-:-:S03]  /*0620*/  IADD3 R6, R252, -0x11, RZ ;  /* 0xffffffeffc067810 */ /* 0x000fc60007ffe0ff */
[----:B------:R-:W-:Y:S02]  /*0630*/  IMAD R5, R2, R7, RZ ;  /* 0x0000000702057224 */ /* 0x000fe400078e02ff */
[----:B------:R-:W-:-:S04]  /*0640*/  IMAD.MOV.U32 R2, RZ, RZ, RZ ;  /* 0x000000ffff027224 */ /* 0x000fc800078e00ff */
[----:B------:R-:W-:Y:S01]  /*0650*/  IMAD.HI.U32 R2, R3, R5, R2 ;  /* 0x0000000503027227 */ /* 0x000fe200078e0002 */
[C---:B------:R-:W-:Y:S02]  /*0660*/  IADD3 R3, R252.reuse, -0x2f, RZ ;  /* 0xffffffd1fc037810 */ /* 0x040fe40007ffe0ff */
[----:B------:R-:W-:Y:S02]  /*0670*/  IADD3 R5, R252, -0x12, RZ ;  /* 0xffffffeefc057810 */ /* 0x000fe40007ffe0ff */
[----:B------:R-:W-:Y:S01]  /*0680*/  ISETP.GE.U32.AND P3, PT, R3, 0x7fffffb2, PT ;  /* 0x7fffffb20300780c */ /* 0x000fe20003f66070 */
[----:B------:R-:W-:Y:S01]  /*0690*/  IMAD.HI.U32 R2, R2, R9, RZ ;  /* 0x0000000902027227 */ /* 0x000fe200078e00ff */
[----:B------:R-:W-:Y:S02]  /*06a0*/  IADD3 R3, R252, -0x2e, RZ ;  /* 0xffffffd2fc037810 */ /* 0x000fe40007ffe0ff */
[----:B------:R-:W-:Y:S01]  /*06b0*/  SEL R115, RZ, 0x1fffe, P3 ;  /* 0x0001fffeff737807 */ /* 0x000fe20001800000 */
[----:B------:R-:W-:Y:S01]  /*06c0*/  IMAD R0, R2, R0, R9 ;  /* 0x0000000002007224 */ /* 0x000fe200078e0209 */
[----:B------:R-:W-:-:S04]  /*06d0*/  ISETP.GE.U32.AND P6, PT, R3, 0x7fffffb3, PT ;  /* 0x7fffffb30300780c */ /* 0x000fc80003fc6070 */
[----:B------:R-:W-:Y:S02]  /*06e0*/  ISETP.GT.U32.AND P2, PT, R7, R0, PT ;  /* 0x000000000700720c */ /* 0x000fe40003f44070 */
[----:B------:R-:W-:-:S11]  /*06f0*/  SEL R117, RZ, 0x4, P6 ;  /* 0x00000004ff757807 */ /* 0x000fd60003000000 */
[----:B------:R-:W-:Y:S01]  /*0700*/  @!P2 IMAD.IADD R0, R0, 0x1, -R7 ;  /* 0x000000010000a824 */ /* 0x000fe200078e0a07 */
[----:B------:R-:W-:Y:S02]  /*0710*/  @!P2 IADD3 R2, R2, 0x1, RZ ;  /* 0x000000010202a810 */ /* 0x000fe40007ffe0ff */
[----:B------:R-:W-:Y:S02]  /*0720*/  ISETP.NE.AND P2, PT, R16, RZ, PT ;  /* 0x000000ff1000720c */ /* 0x000fe40003f45270 */
[----:B------:R-:W-:Y:S02]  /*0730*/  ISETP.GE.U32.AND P1, PT, R0, R7, PT ;  /* 0x000000070000720c */ /* 0x000fe40003f26070 */
[----:B------:R-:W-:-:S04]  /*0740*/  LOP3.LUT R0, R23, R16, RZ, 0x3c, !PT ;  /* 0x0000001017007212 */ /* 0x000fc800078e3cff */
[----:B------:R-:W-:Y:S02]  /*0750*/  ISETP.GE.AND P0, PT, R0, RZ, PT ;  /* 0x000000ff0000720c */ /* 0x000fe40003f06270 */
[----:B------:R-:W-:-:S04]  /*0760*/  IADD3 R0, R252, -0x2d, RZ ;  /* 0xffffffd3fc007810 */ /* 0x000fc80007ffe0ff */
[----:B------:R-:W-:Y:S02]  /*0770*/  ISETP.GE.U32.AND P4, PT, R0, 0x7fffffb4, PT ;  /* 0x7fffffb40000780c */ /* 0x000fe40003f86070 */
[----:B------:R-:W-:Y:S02]  /*0780*/  @P1 IADD3 R2, R2, 0x1, RZ ;  /* 0x0000000102021810 */ /* 0x000fe40007ffe0ff */
[----:B------:R-:W-:Y:S02]  /*0790*/  IADD3 R0, R252, -0x2b, RZ ;  /* 0xffffffd5fc007810 */ /* 0x000fe40007ffe0ff */
[----:B------:R-:W-:Y:S01]  /*07a0*/  SEL R120, RZ, 0x7fff8, P4 ;  /* 0x0007fff8ff787807 */ /* 0x000fe20002000000 */
[----:B------:R-:W-:Y:S01]  /*07b0*/  IMAD.MOV.U32 R192, RZ, RZ, R2 ;  /* 0x000000ffffc07224 */ /* 0x000fe200078e0002 */
[----:B------:R-:W-:Y:S02]  /*07c0*/  ISETP.GE.U32.AND P1, PT, R0, 0x7fffffb6, PT ;  /* 0x7fffffb60000780c */ /* 0x000fe40003f26070 */
[----:B------:R-:W-:Y:S01]  /*07d0*/  IADD3 R0, R252, -0x29, RZ ;  /* 0xffffffd7fc007810 */ /* 0x000fe20007ffe0ff */
[----:B------:R-:W-:Y:S01]  /*07e0*/  @!P0 IMAD.MOV R192, RZ, RZ, -R192 ;  /* 0x000000ffffc08224 */ /* 0x000fe200078e0ac0 */
[----:B------:R-:W-:-:S02]  /*07f0*/  @!P2 LOP3.LUT R192, RZ, R16, RZ, 0x33, !PT ;  /* 0x00000010ffc0a212 */ /* 0x000fc400078e33ff */
[----:B------:R-:W-:Y:S02]  /*0800*/  ISETP.GE.U32.AND P2, PT, R0, 0x7fffffb8, PT ;  /* 0x7fffffb80000780c */ /* 0x000fe40003f46070 */
[C---:B------:R-:W-:Y:S02]  /*0810*/  IADD3 R0, R252.reuse, -0x27, RZ ;  /* 0xffffffd9fc007810 */ /* 0x040fe40007ffe0ff */
[----:B------:R-:W-:Y:S02]  /*0820*/  IADD3 R2, R252, -0x2c, RZ ;  /* 0xffffffd4fc027810 */ /* 0x000fe40007ffe0ff */
[----:B------:R-:W-:Y:S02]  /*0830*/  ISETP.GE.U32.AND P5, PT, R0, 0x7fffffba, PT ;  /* 0x7fffffba0000780c */ /* 0x000fe40003fa6070 */
[----:B------:R-:W-:Y:S02]  /*0840*/  IADD3 R0, R252, -0x25, RZ ;  /* 0xffffffdbfc007810 */ /* 0x000fe40007ffe0ff */
[----:B------:R-:W-:-:S02]  /*0850*/  ISETP.GE.U32.AND P0, PT, R2, 0x7fffffb5, PT ;  /* 0x7fffffb50200780c */ /* 0x000fc40003f06070 */
[----:B------:R-:W-:Y:S02]  /*0860*/  ISETP.GE.U32.AND P6, PT, R0, 0x7fffffbc, PT ;  /* 0x7fffffbc0000780c */ /* 0x000fe40003fc6070 */
[C---:B------:R-:W-:Y:S02]  /*0870*/  IADD3 R2, R252.reuse, -0x2a, RZ ;  /* 0xffffffd6fc027810 */ /* 0x040fe40007ffe0ff */
[----:B------:R-:W-:Y:S02]  /*0880*/  IADD3 R0, R252, -0x23, RZ ;  /* 0xffffffddfc007810 */ /* 0x000fe40007ffe0ff */
[----:B------:R-:W-:Y:S02]  /*0890*/  SEL R112, RZ, 0x1, P0 ;  /* 0x00000001ff707807 */ /* 0x000fe40000000000 */
[----:B------:R-:W-:Y:S02]  /*08a0*/  ISETP.GE.U32.AND P3, PT, R2, 0x7fffffb7, PT ;  /* 0x7fffffb70200780c */ /* 0x000fe40003f66070 */
[----:B------:R-:W-:-:S02]  /*08b0*/  ISETP.GE.U32.AND P0, PT, R0, 0x7fffffbe, PT ;  /* 0x7fffffbe0000780c */ /* 0x000fc40003f06070 */
[C---:B------:R-:W-:Y:S02]  /*08c0*/  IADD3 R2, R252.reuse, -0x28, RZ ;  /* 0xffffffd8fc027810 */ /* 0x040fe40007ffe0ff */
[----:B------:R-:W-:Y:S02]  /*08d0*/  IADD3 R0, R252, -0x21, RZ ;  /* 0xffffffdffc007810 */ /* 0x000fe40007ffe0ff */
[----:B------:R-:W-:Y:S02]  /*08e0*/  SEL R118, RZ, 0x4, P3 ;  /* 0x00000004ff767807 */ /* 0x000fe40001800000 */
[----:B------:R-:W-:Y:S02]  /*08f0*/  ISETP.GE.U32.AND P4, PT, R2, 0x7fffffb9, PT ;  /* 0x7fffffb90200780c */ /* 0x000fe40003f86070 */
[----:B------:R-:W-:Y:S02]  /*0900*/  ISETP.GE.U32.AND P3, PT, R0, 0x7fffffc0, PT ;  /* 0x7fffffc00000780c */ /* 0x000fe40003f66070 */
[----:B------:R-:W-:-:S02]  /*0910*/  IADD3 R2, R252, -0x26, RZ ;  /* 0xffffffdafc027810 */ /* 0x000fc40007ffe0ff */
[----:B------:R-:W-:Y:S02]  /*0920*/  IADD3 R0, R252, -0x17, RZ ;  /* 0xffffffe9fc007810 */ /* 0x000fe40007ffe0ff */
[----:B------:R-:W-:Y:S02]  /*0930*/  SEL R113, RZ, 0x1fffe, P1 ;  /* 0x0001fffeff717807 */ /* 0x000fe40000800000 */
[----:B------:R-:W-:Y:S02]  /*0940*/  SEL R144, RZ, 0x1, P4 ;  /* 0x00000001ff907807 */ /* 0x000fe40002000000 */
[----:B------:R-:W-:Y:S02]  /*0950*/  ISETP.GE.U32.AND P1, PT, R2, 0x7fffffbb, PT ;  /* 0x7fffffbb0200780c */ /* 0x000fe40003f26070 */
[----:B------:R-:W-:Y:S02]  /*0960*/  ISETP.GE.U32.AND P4, PT, R0, 0x7fffffca, PT ;  /* 0x7fffffca0000780c */ /* 0x000fe40003f86070 */
[----:B------:R-:W-:-:S02]  /*0970*/  IADD3 R0, R252, -0x15, RZ ;  /* 0xffffffebfc007810 */ /* 0x000fc40007ffe0ff */
[----:B------:R-:W-:Y:S02]  /*0980*/  SEL R3, RZ, 0x4, P1 ;  /* 0x00000004ff037807 */ /* 0x000fe40000800000 */
[----:B------:R-:W-:Y:S02]  /*0990*/  ISETP.GE.U32.AND P1, PT, R0, 0x7fffffcc, PT ;  /* 0x7fffffcc0000780c */ /* 0x000fe40003f26070 */
[C---:B------:R-:W-:Y:S02]  /*09a0*/  IADD3 R0, R252.reuse, -0x16, RZ ;  /* 0xffffffeafc007810 */ /* 0x040fe40007ffe0ff */
[----:B------:R-:W-:Y:S02]  /*09b0*/  IADD3 R2, R252, -0x24, RZ ;  /* 0xffffffdcfc027810 */ /* 0x000fe40007ffe0ff */
[----:B------:R-:W-:Y:S02]  /*09c0*/  SEL R129, RZ, 0x1fffe, P0 ;  /* 0x0001fffeff817807 */ /* 0x000fe40000000000 */
[----:B------:R-:W-:-:S02]  /*09d0*/  ISETP.GE.U32.AND P0, PT, R0, 0x7fffffcb, PT ;  /* 0x7fffffcb0000780c */ /* 0x000fc40003f06070 */
[----:B------:R-:W-:Y:S01]  /*09e0*/  SEL R119, RZ, 0x7fff8, P2 ;  /* 0x0007fff8ff777807 */ /* 0x000fe20001000000 */
[----:B------:R-:W1:Y:S01]  /*09f0*/  I2F.RP R0, R25 ;  /* 0x0000001900007306 */ /* 0x000e620000209400 */
[----:B------:R-:W-:Y:S02]  /*0a00*/  ISETP.GE.U32.AND P2, PT, R2, 0x7fffffbd, PT ;  /* 0x7fffffbd0200780c */ /* 0x000fe40003f46070 */
[----:B------:R-:W-:Y:S02]  /*0a10*/  IADD3 R2, R252, -0x22, RZ ;  /* 0xffffffdefc027810 */ /* 0x000fe40007ffe0ff */
[----:B------:R-:W-:Y:S02]  /*0a20*/  SEL R131, RZ, 0x1fffe, P5 ;  /* 0x0001fffeff837807 */ /* 0x000fe40002800000 */
[----:B------:R-:W-:Y:S02]  /*0a30*/  ISETP.GE.U32.AND P5, PT, R2, 0x7fffffbf, PT ;  /* 0x7fffffbf0200780c */ /* 0x000fe40003fa6070 */
[----:B------:R-:W-:Y:S01]  /*0a40*/  IADD3 R2, R252, -0x18, RZ ;  /* 0xffffffe8fc027810 */ /* 0x000fe20007ffe0ff */
[----:B------:R-:W-:Y:S01]  /*0a50*/  IMAD.IADD R131, R144, 0x1, R131 ;  /* 0x0000000190837824 */ /* 0x000fe200078e0283 */
[----:B------:R-:W-:-:S02]  /*0a60*/  SEL R116, RZ, 0x7fff8, P6 ;  /* 0x0007fff8ff747807 */ /* 0x000fc40003000000 */
[----:B------:R-:W-:Y:S02]  /*0a70*/  ISETP.GE.U32.AND P6, PT, R2, 0x7fffffc9, PT ;  /* 0x7fffffc90200780c */ /* 0x000fe40003fc6070 */
[----:B------:R-:W-:Y:S01]  /*0a80*/  IADD3 R2, R252, -0x13, RZ ;  /* 0xffffffedfc027810 */ /* 0x000fe20007ffe0ff */
[----:B-1----:R-:W1:Y:S01]  /*0a90*/  MUFU.RCP R0, R0 ;  /* 0x0000000000007308 */ /* 0x002e620000001000 */
[----:B------:R-:W-:Y:S02]  /*0aa0*/  SEL R142, RZ, 0x1, P2 ;  /* 0x00000001ff8e7807 */ /* 0x000fe40001000000 */
[----:B------:R-:W-:Y:S02]  /*0ab0*/  ISETP.GE.U32.AND P2, PT, R2, 0x7fffffce, PT ;  /* 0x7fffffce0200780c */ /* 0x000fe40003f46070 */
[----:B------:R-:W-:Y:S01]  /*0ac0*/  IADD3 R2, R252, -0x14, RZ ;  /* 0xffffffecfc027810 */ /* 0x000fe20007ffe0ff */
[----:B------:R-:W-:Y:S01]  /*0ad0*/  IMAD.IADD R142, R142, 0x1, R129 ;  /* 0x000000018e8e7824 */ /* 0x000fe200078e0281 */
[----:B------:R-:W-:-:S02]  /*0ae0*/  SEL R17, RZ, 0x1fffe, P4 ;  /* 0x0001fffeff117807 */ /* 0x000fc40002000000 */
[----:B------:R-:W-:Y:S02]  /*0af0*/  SEL R7, RZ, 0x7fff8, P3 ;  /* 0x0007fff8ff077807 */ /* 0x000fe40001800000 */
[----:B------:R-:W-:Y:S02]  /*0b00*/  ISETP.GE.U32.AND P4, PT, R5, 0x7fffffcf, PT ;  /* 0x7fffffcf0500780c */ /* 0x000fe40003f86070 */
[----:B------:R-:W-:Y:S02]  /*0b10*/  ISETP.GE.U32.AND P3, PT, R2, 0x7fffffcd, PT ;  /* 0x7fffffcd0200780c */ /* 0x000fe40003f66070 */
[C---:B------:R-:W-:Y:S02]  /*0b20*/  IADD3 R5, R252.reuse, -0x1c, RZ ;  /* 0xffffffe4fc057810 */ /* 0x040fe40007ffe0ff */
[----:B------:R-:W-:Y:S02]  /*0b30*/  IADD3 R2, R252, -0x1b, RZ ;  /* 0xffffffe5fc027810 */ /* 0x000fe40007ffe0ff */
[----:B------:R-:W-:-:S02]  /*0b40*/  SEL R15, RZ, 0x7fff8, P1 ;  /* 0x0007fff8ff0f7807 */ /* 0x000fc40000800000 */
[----:B------:R-:W-:Y:S02]  /*0b50*/  SEL R14, RZ, 0x1, P6 ;  /* 0x00000001ff0e7807 */ /* 0x000fe40003000000 */
[----:B------:R-:W-:Y:S02]  /*0b60*/  ISETP.GE.U32.AND P1, PT, R5, 0x7fffffc5, PT ;  /* 0x7fffffc50500780c */ /* 0x000fe40003f26070 */
[----:B------:R-:W-:Y:S01]  /*0b70*/  ISETP.GE.U32.AND P6, PT, R2, 0x7fffffc6, PT ;  /* 0x7fffffc60200780c */ /* 0x000fe20003fc6070 */
[----:B------:R-:W-:Y:S01]  /*0b80*/  IMAD.IADD R14, R14, 0x1, R17 ;  /* 0x000000010e0e7824 */ /* 0x000fe200078e0211 */
[C---:B------:R-:W-:Y:S02]  /*0b90*/  IADD3 R5, R252.reuse, -0x1a, RZ ;  /* 0xffffffe6fc057810 */ /* 0x040fe40007ffe0ff */
[----:B------:R-:W-:Y:S02]  /*0ba0*/  IADD3 R2, R252, -0x19, RZ ;  /* 0xffffffe7fc027810 */ /* 0x000fe40007ffe0ff */
[----:B------:R-:W-:-:S02]  /*0bb0*/  SEL R4, RZ, 0x4, P5 ;  /* 0x00000004ff047807 */ /* 0x000fc40002800000 */
[----:B------:R-:W-:Y:S02]  /*0bc0*/  SEL R13, RZ, 0x1fffe, P2 ;  /* 0x0001fffeff0d7807 */ /* 0x000fe40001000000 */
[----:B------:R-:W-:Y:S02]  /*0bd0*/  ISETP.GE.U32.AND P5, PT, R6, 0x7fffffd0, PT ;  /* 0x7fffffd00600780c */ /* 0x000fe40003fa6070 */
[----:B------:R-:W-:Y:S02]  /*0be0*/  SEL R12, RZ, 0x4, P0 ;  /* 0x00000004ff0c7807 */ /* 0x000fe40000000000 */
[----:B------:R-:W-:Y:S02]  /*0bf0*/  ISETP.GE.U32.AND P2, PT, R5, 0x7fffffc7, PT ;  /* 0x7fffffc70500780c */ /* 0x000fe40003f46070 */
[----:B------:R-:W-:Y:S02]  /*0c00*/  ISETP.GE.U32.AND P0, PT, R2, 0x7fffffc8, PT ;  /* 0x7fffffc80200780c */ /* 0x000fe40003f06070 */
[----:B------:R-:W-:-:S02]  /*0c10*/  IADD3 R5, R252, -0x3c, RZ ;  /* 0xffffffc4fc057810 */ /* 0x000fc40007ffe0ff */
[----:B------:R-:W-:Y:S02]  /*0c20*/  IADD3 R2, R252, -0x3b, RZ ;  /* 0xffffffc5fc027810 */ /* 0x000fe40007ffe0ff */
[----:B-1----:R-:W-:Y:S02]  /*0c30*/  IADD3 R8, R0, 0xffffffe, RZ ;  /* 0x0ffffffe00087810 */ /* 0x002fe40007ffe0ff */
[----:B------:R-:W-:Y:S02]  /*0c40*/  SEL R11, RZ, 0x7fff8, P5 ;  /* 0x0007fff8ff0b7807 */ /* 0x000fe40002800000 */
[----:B------:R-:W-:Y:S01]  /*0c50*/  SEL R10, RZ, 0x1, P3 ;  /* 0x00000001ff0a7807 */ /* 0x000fe20001800000 */
[----:B------:R-:W1:Y:S01]  /*0c60*/  F2I.FTZ.U32.TRUNC.NTZ R9, R8 ;  /* 0x0000000800097305 */ /* 0x000e62000021f000 */
[----:B------:R-:W-:Y:S02]  /*0c70*/  ISETP.GE.U32.AND P5, PT, R5, 0x7fffffa5, PT ;  /* 0x7fffffa50500780c */ /* 0x000fe40003fa6070 */
[----:B------:R-:W-:Y:S01]  /*0c80*/  ISETP.GE.U32.AND P3, PT, R2, 0x7fffffa6, PT ;  /* 0x7fffffa60200780c */ /* 0x000fe20003f66070 */
[----:B------:R-:W-:Y:S01]  /*0c90*/  IMAD.IADD R10, R10, 0x1, R13 ;  /* 0x000000010a0a7824 */ /* 0x000fe200078e020d */
[----:B------:R-:W-:-:S02]  /*0ca0*/  IADD3 R5, R252, -0x3a, RZ ;  /* 0xffffffc6fc057810 */ /* 0x000fc40007ffe0ff */
[C---:B------:R-:W-:Y:S02]  /*0cb0*/  IADD3 R2, R252.reuse, -0x39, RZ ;  /* 0xffffffc7fc027810 */ /* 0x040fe40007ffe0ff */
[----:B------:R-:W-:Y:S02]  /*0cc0*/  SEL R21, RZ, 0x1fffe, P6 ;  /* 0x0001fffeff157807 */ /* 0x000fe40003000000 */
[----:B------:R-:W-:Y:S02]  /*0cd0*/  SEL R6, RZ, 0x4, P4 ;  /* 0x00000004ff067807 */ /* 0x000fe40002000000 */
[----:B------:R-:W-:Y:S01]  /*0ce0*/  ISETP.GE.U32.AND P6, PT, R5, 0x7fffffa7, PT ;  /* 0x7fffffa70500780c */ /* 0x000fe20003fc6070 */
[----:B------:R-:W-:Y:S01]  /*0cf0*/  IMAD.MOV R5, RZ, RZ, -R192 ;  /* 0x000000ffff057224 */ /* 0x000fe200078e0ac0 */
[----:B------:R-:W-:Y:S01]  /*0d00*/  IADD3 R0, R252, -0x3d, RZ ;  /* 0xffffffc3fc007810 */ /* 0x000fe20007ffe0ff */
[----:B------:R-:W-:Y:S01]  /*0d10*/  IMAD.SHL.U32 R192, R192, 0x40, RZ ;  /* 0x00000040c0c07824 */ /* 0x000fe200078e00ff */
[----:B------:R-:W-:-:S02]  /*0d20*/  ISETP.GE.U32.AND P4, PT, R2, 0x7fffffa8, PT ;  /* 0x7fffffa80200780c */ /* 0x000fc40003f86070 */
[----:B------:R-:W-:Y:S02]  /*0d30*/  IADD3 R2, R252, -0x3f, RZ ;  /* 0xffffffc1fc027810 */ /* 0x000fe40007ffe0ff */
[----:B------:R-:W-:Y:S02]  /*0d40*/  SEL R19, RZ, 0x7fff8, P0 ;  /* 0x0007fff8ff137807 */ /* 0x000fe40000000000 */
[----:B------:R-:W-:Y:S01]  /*0d50*/  ISETP.GE.U32.AND P0, PT, R0, 0x7fffffa4, PT ;  /* 0x7fffffa40000780c */ /* 0x000fe20003f06070 */
[----:B------:R-:W-:Y:S01]  /*0d60*/  IMAD R0, R16, R5, R23 ;  /* 0x0000000510007224 */ /* 0x000fe200078e0217 */
[----:B------:R-:W-:Y:S02]  /*0d70*/  SEL R18, RZ, 0x1, P1 ;  /* 0x00000001ff127807 */ /* 0x000fe40000800000 */
[----:B------:R-:W-:Y:S01]  /*0d80*/  ISETP.GE.U32.AND P1, PT, R2, 0x7fffffa2, PT ;  /* 0x7fffffa20200780c */ /* 0x000fe20003f26070 */
[----:B------:R-:W-:Y:S01]  /*0d90*/  IMAD.IADD R0, R20, 0x1, R0 ;  /* 0x0000000114007824 */ /* 0x000fe200078e0200 */
[----:B------:R-:W-:Y:S01]  /*0da0*/  IADD3 R5, R252, -0x37, RZ ;  /* 0xffffffc9fc057810 */ /* 0x000fe20007ffe0ff */
[----:B------:R-:W-:Y:S01]  /*0db0*/  IMAD.IADD R18, R18, 0x1, R21 ;  /* 0x0000000112127824 */ /* 0x000fe200078e0215 */
[----:B------:R-:W-:Y:S01]  /*0dc0*/  IADD3 R2, R252, -0x3e, RZ ;  /* 0xffffffc2fc027810 */ /* 0x000fe20007ffe0ff */
[----:B------:R-:W-:Y:S01]  /*0dd0*/  IMAD R193, R0, 0x100, R22 ;  /* 0x0000010000c17824 */ /* 0x000fe200078e0216 */
[----:B------:R-:W-:-:S02]  /*0de0*/  SEL R141, RZ, 0x1fffe, P3 ;  /* 0x0001fffeff8d7807 */ /* 0x000fc40001800000 */
[----:B------:R-:W-:Y:S02]  /*0df0*/  SEL R16, RZ, 0x4, P2 ;  /* 0x00000004ff107807 */ /* 0x000fe40001000000 */
[----:B------:R-:W-:Y:S02]  /*0e00*/  ISETP.GE.U32.AND P3, PT, R5, 0x7fffffaa, PT ;  /* 0x7fffffaa0500780c */ /* 0x000fe40003f66070 */
[----:B------:R-:W-:Y:S01]  /*0e10*/  ISETP.GE.U32.AND P2, PT, R2, 0x7fffffa3, PT ;  /* 0x7fffffa30200780c */ /* 0x000fe20003f46070 */
[----:B-1----:R-:W-:Y:S01]  /*0e20*/  IMAD.MOV R2, RZ, RZ, -R9 ;  /* 0x000000ffff027224 */ /* 0x002fe200078e0a09 */
[C---:B------:R-:W-:Y:S02]  /*0e30*/  IADD3 R5, R252.reuse, -0x38, RZ ;  /* 0xffffffc8fc057810 */ /* 0x040fe40007ffe0ff */
[----:B------:R-:W-:Y:S02]  /*0e40*/  IADD3 R8, R252, -0x35, RZ ;  /* 0xffffffcbfc087810 */ /* 0x000fe40007ffe0ff */
[----:B------:R-:W-:-:S02]  /*0e50*/  SEL R148, RZ, 0x1, P5 ;  /* 0x00000001ff947807 */ /* 0x000fc40002800000 */
[----:B------:R-:W-:Y:S02]  /*0e60*/  SEL R125, RZ, 0x7fff8, P4 ;  /* 0x0007fff8ff7d7807 */ /* 0x000fe40002000000 */
[----:B------:R-:W-:Y:S01]  /*0e70*/  ISETP.GE.U32.AND P5, PT, R5, 0x7fffffa9, PT ;  /* 0x7fffffa90500780c */ /* 0x000fe20003fa6070 */
[----:B------:R-:W-:Y:S01]  /*0e80*/  IMAD R5, R2, R25, RZ ;  /* 0x0000001902057224 */ /* 0x000fe200078e02ff */
[----:B------:R-:W-:Y:S01]  /*0e90*/  ISETP.GE.U32.AND P4, PT, R8, 0x7fffffac, PT ;  /* 0x7fffffac0800780c */ /* 0x000fe20003f86070 */
[----:B------:R-:W-:Y:S01]  /*0ea0*/  IMAD.MOV.U32 R8, RZ, RZ, RZ ;  /* 0x000000ffff087224 */ /* 0x000fe200078e00ff */
[----:B------:R-:W-:Y:S01]  /*0eb0*/  IADD3 R194, R193, 0x80, RZ ;  /* 0x00000080c1c27810 */ /* 0x000fe20007ffe0ff */
[----:B------:R-:W-:Y:S01]  /*0ec0*/  IMAD.IADD R148, R148, 0x1, R141 ;  /* 0x0000000194947824 */ /* 0x000fe200078e028d */
[----:B------:R-:W-:Y:S01]  /*0ed0*/  IABS R2, R193 ;  /* 0x000000c100027213 */ /* 0x000fe20000000000 */
[----:B------:R-:W-:Y:S01]  /*0ee0*/  IMAD.HI.U32 R8, R9, R5, R8 ;  /* 0x0000000509087227 */ /* 0x000fe200078e0008 */
[----:B------:R-:W-:-:S02]  /*0ef0*/  IADD3 R0, R252, -0x36, RZ ;  /* 0xffffffcafc007810 */ /* 0x000fc40007ffe0ff */
[----:B------:R-:W-:Y:S02]  /*0f00*/  IABS R5, R194 ;  /* 0x000000c200057213 */ /* 0x000fe40000000000 */
[----:B------:R-:W-:Y:S02]  /*0f10*/  SEL R130, RZ, 0x4, P6 ;  /* 0x00000004ff827807 */ /* 0x000fe40003000000 */
[----:B------:R-:W-:Y:S01]  /*0f20*/  ISETP.GE.U32.AND P6, PT, R0, 0x7fffffab, PT ;  /* 0x7fffffab0000780c */ /* 0x000fe20003fc6070 */
[C---:B------:R-:W-:Y:S01]  /*0f30*/  IMAD.HI.U32 R0, R8.reuse, R2, RZ ;  /* 0x0000000208007227 */ /* 0x040fe200078e00ff */
[----:B------:R-:W-:Y:S02]  /*0f40*/  SEL R147, RZ, 0x1fffe, P3 ;  /* 0x0001fffeff937807 */ /* 0x000fe40001800000 */
[----:B------:R-:W-:Y:S01]  /*0f50*/  SEL R150, RZ, 0x1, P5 ;  /* 0x00000001ff967807 */ /* 0x000fe20002800000 */
[----:B------:R-:W-:Y:S01]  /*0f60*/  IMAD.HI.U32 R8, R8, R5, RZ ;  /* 0x0000000508087227 */ /* 0x000fe200078e00ff */
[----:B------:R-:W-:-:S02]  /*0f70*/  IADD3 R9, R252, -0x33, RZ ;  /* 0xffffffcdfc097810 */ /* 0x000fc40007ffe0ff */
[----:B------:R-:W-:Y:S01]  /*0f80*/  SEL R145, RZ, 0x1fffe, P1 ;  /* 0x0001fffeff917807 */ /* 0x000fe20000800000 */
[----:B------:R-:W-:Y:S01]  /*0f90*/  IMAD.MOV R0, RZ, RZ, -R0 ;  /* 0x000000ffff007224 */ /* 0x000fe200078e0a00 */
[----:B------:R-:W-:Y:S01]  /*0fa0*/  ISETP.GE.U32.AND P1, PT, R9, 0x7fffffae, PT ;  /* 0x7fffffae0900780c */ /* 0x000fe20003f26070 */
[----:B------:R-:W-:Y:S01]  /*0fb0*/  IMAD.MOV R8, RZ, RZ, -R8 ;  /* 0x000000ffff087224 */ /* 0x000fe200078e0a08 */
[C---:B------:R-:W-:Y:S01]  /*0fc0*/  IADD3 R9, R252.reuse, -0x34, RZ ;  /* 0xffffffccfc097810 */ /* 0x040fe20007ffe0ff */
[C---:B------:R-:W-:Y:S01]  /*0fd0*/  IMAD R0, R25.reuse, R0, R2 ;  /* 0x0000000019007224 */ /* 0x040fe200078e0202 */
[C---:B------:R-:W-:Y:S01]  /*0fe0*/  IADD3 R20, R252.reuse, -0x32, RZ ;  /* 0xffffffcefc147810 */ /* 0x040fe20007ffe0ff */
[C---:B------:R-:W-:Y:S01]  /*0ff0*/  IMAD R2, R25.reuse, R8, R5 ;  /* 0x0000000819027224 */ /* 0x040fe200078e0205 */
[----:B------:R-:W-:Y:S01]  /*1000*/  IADD3 R5, R252, -0x1f, RZ ;  /* 0xffffffe1fc057810 */ /* 0x000fe20007ffe0ff */
[----:B------:R-:W-:Y:S01]  /*1010*/  IMAD.IADD R147, R150, 0x1, R147 ;  /* 0x0000000196937824 */ /* 0x000fe200078e0293 */
[----:B------:R-:W-:-:S02]  /*1020*/  ISETP.GT.U32.AND P3, PT, R25, R0, PT ;  /* 0x000000001900720c */ /* 0x000fc40003f64070 */
[----:B------:R-:W-:Y:S02]  /*1030*/  ISETP.GT.U32.AND P5, PT, R25, R2, PT ;  /* 0x000000021900720c */ /* 0x000fe40003fa4070 */
[----:B------:R-:W-:Y:S02]  /*1040*/  SEL R127, RZ, 0x7fff8, P0 ;  /* 0x0007fff8ff7f7807 */ /* 0x000fe40000000000 */
[----:B------:R-:W-:Y:S02]  /*1050*/  IADD3 R8, R252, -0x1d, RZ ;  /* 0xffffffe3fc087810 */ /* 0x000fe40007ffe0ff */
[----:B------:R-:W-:Y:S02]  /*1060*/  SEL R124, RZ, 0x7fff8, P4 ;  /* 0x0007fff8ff7c7807 */ /* 0x000fe40002000000 */
[----:B------:R-:W-:Y:S02]  /*1070*/  ISETP.GE.U32.AND P0, PT, R9, 0x7fffffad, PT ;  /* 0x7fffffad0900780c */ /* 0x000fe40003f06070 */
[----:B------:R-:W-:Y:S01]  /*1080*/  SEL R140, RZ, 0x4, P2 ;  /* 0x00000004ff8c7807 */ /* 0x000fe20001000000 */
[--C-:B------:R-:W-:Y:S01]  /*1090*/  @!P3 IMAD.IADD R0, R0, 0x1, -R25.reuse ;  /* 0x000000010000b824 */ /* 0x100fe200078e0a19 */
[----:B------:R-:W-:Y:S01]  /*10a0*/  ISETP.GE.U32.AND P4, PT, R5, 0x7fffffc2, PT ;  /* 0x7fffffc20500780c */ /* 0x000fe20003f86070 */
[----:B------:R-:W-:Y:S01]  /*10b0*/  @!P5 IMAD.IADD R2, R2, 0x1, -R25 ;  /* 0x000000010202d824 */ /* 0x000fe200078e0a19 */
[----:B------:R-:W-:-:S02]  /*10c0*/  ISETP.GE.U32.AND P2, PT, R20, 0x7fffffaf, PT ;  /* 0x7fffffaf1400780c */ /* 0x000fc40003f46070 */
[----:B------:R-:W-:Y:S02]  /*10d0*/  IADD3 R5, R252, -0x1e, RZ ;  /* 0xffffffe2fc057810 */ /* 0x000fe40007ffe0ff */
[----:B------:R-:W-:Y:S02]  /*10e0*/  SEL R123, RZ, 0x4, P6 ;  /* 0x00000004ff7b7807 */ /* 0x000fe40003000000 */
[----:B------:R-:W-:Y:S02]  /*10f0*/  ISETP.GE.U32.AND P6, PT, R8, 0x7fffffc4, PT ;  /* 0x7fffffc40800780c */ /* 0x000fe40003fc6070 */
[----:B------:R-:W-:Y:S02]  /*1100*/  SEL R143, RZ, 0x1fffe, P1 ;  /* 0x0001fffeff8f7807 */ /* 0x000fe40000800000 */
[----:B------:R-:W-:Y:S02]  /*1110*/  IADD3 R8, R252, -0xf, RZ ;  /* 0xfffffff1fc087810 */ /* 0x000fe40007ffe0ff */
[----:B------:R-:W-:-:S02]  /*1120*/  SEL R146, RZ, 0x1, P0 ;  /* 0x00000001ff927807 */ /* 0x000fc40000000000 */
[----:B------:R-:W-:Y:S02]  /*1130*/  ISETP.GE.U32.AND P1, PT, R5, 0x7fffffc3, PT ;  /* 0x7fffffc30500780c */ /* 0x000fe40003f26070 */
[C---:B------:R-:W-:Y:S01]  /*1140*/  ISETP.GT.U32.AND P0, PT, R25.reuse, R0, PT ;  /* 0x000000001900720c */ /* 0x040fe20003f04070 */
[----:B------:R-:W-:Y:S01]  /*1150*/  IMAD.IADD R143, R146, 0x1, R143 ;  /* 0x00000001928f7824 */ /* 0x000fe200078e028f */
[----:B------:R-:W-:Y:S02]  /*1160*/  SEL R121, RZ, 0x4, P2 ;  /* 0x00000004ff797807 */ /* 0x000fe40001000000 */
[----:B------:R-:W-:Y:S02]  /*1170*/  ISETP.GT.U32.AND P2, PT, R25, R2, PT ;  /* 0x000000021900720c */ /* 0x000fe40003f44070 */
[----:B------:R-:W-:Y:S02]  /*1180*/  IADD3 R5, R252, -0xb, RZ ;  /* 0xfffffff5fc057810 */ /* 0x000fe40007ffe0ff */
[----:B------:R-:W-:-:S02]  /*1190*/  ISETP.GE.U32.AND P3, PT, R8, 0x7fffffd2, PT ;  /* 0x7fffffd20800780c */ /* 0x000fc40003f66070 */
[----:B------:R-:W-:Y:S02]  /*11a0*/  SEL R23, RZ, 0x1fffe, P4 ;  /* 0x0001fffeff177807 */ /* 0x000fe40002000000 */
[----:B------:R-:W-:Y:S01]  /*11b0*/  ISETP.GE.AND P4, PT, R193, RZ, PT ;  /* 0x000000ffc100720c */ /* 0x000fe20003f86270 */
[--C-:B------:R-:W-:Y:S01]  /*11c0*/  @!P0 IMAD.IADD R0, R0, 0x1, -R25.reuse ;  /* 0x0000000100008824 */ /* 0x100fe200078e0a19 */
[----:B------:R-:W-:Y:S02]  /*11d0*/  SEL R8, RZ, 0x4, P1 ;  /* 0x00000004ff087807 */ /* 0x000fe40000800000 */
[----:B------:R-:W-:Y:S01]  /*11e0*/  ISETP.GE.AND P1, PT, R194, RZ, PT ;  /* 0x000000ffc200720c */ /* 0x000fe20003f26270 */
[----:B------:R-:W-:Y:S01]  /*11f0*/  @!P2 IMAD.IADD R2, R2, 0x1, -R25 ;  /* 0x000000010202a824 */ /* 0x000fe200078e0a19 */
[----:B------:R-:W-:Y:S02]  /*1200*/  ISETP.GE.U32.AND P5, PT, R5, 0x7fffffd6, PT ;  /* 0x7fffffd60500780c */ /* 0x000fe40003fa6070 */
[----:B------:R-:W-:-:S02]  /*1210*/  IADD3 R5, R252, -0x7, RZ ;  /* 0xfffffff9fc057810 */ /* 0x000fc40007ffe0ff */
[----:B------:R-:W-:Y:S02]  /*1220*/  SEL R9, RZ, 0x7fff8, P6 ;  /* 0x0007fff8ff097807 */ /* 0x000fe40003000000 */
[----:B------:R-:W-:Y:S01]  /*1230*/  ISETP.GE.U32.AND P6, PT, R5, 0x7fffffda, PT ;  /* 0x7fffffda0500780c */ /* 0x000fe20003fc6070 */
[----:B------:R-:W-:Y:S01]  /*1240*/  @!P4 IMAD.MOV R0, RZ, RZ, -R0 ;  /* 0x000000ffff00c224 */ /* 0x000fe200078e0a00 */
[----:B------:R-:W-:Y:S02]  /*1250*/  IADD3 R5, R252, -0x1, RZ ;  /* 0xfffffffffc057810 */ /* 0x000fe40007ffe0ff */
[----:B------:R-:W-:Y:S01]  /*1260*/  ISETP.NE.AND P4, PT, RZ, c[0x0][0x178], PT ;  /* 0x00005e00ff007a0c */ /* 0x000fe20003f85270 */
[----:B------:R-:W-:Y:S01]  /*1270*/  @!P1 IMAD.MOV R2, RZ, RZ, -R2 ;  /* 0x000000ffff029224 */ /* 0x000fe200078e0a02 */
[----:B------:R-:W-:Y:S02]  /*1280*/  ISETP.GE.U32.AND P2, PT, R5, 0x7fffffe0, PT ;  /* 0x7fffffe00500780c */ /* 0x000fe40003f46070 */
[----:B------:R-:W-:-:S02]  /*1290*/  LOP3.LUT R5, RZ, c[0x0][0x178], RZ, 0x33, !PT ;  /* 0x00005e00ff057a12 */ /* 0x000fc400078e33ff */
[----:B------:R-:W-:Y:S02]  /*12a0*/  ISETP.GE.U32.AND P1, PT, R139, 0x7fffffc1, PT ;  /* 0x7fffffc18b00780c */ /* 0x000fe40003f26070 */
[C---:B------:R-:W-:Y:S02]  /*12b0*/  SEL R234, R5.reuse, R0, !P4 ;  /* 0x0000000005ea7207 */ /* 0x040fe40006000000 */
[----:B------:R-:W-:Y:S02]  /*12c0*/  SEL R0, RZ, 0x1, P1 ;  /* 0x00000001ff007807 */ /* 0x000fe40000800000 */
[----:B------:R-:W-:Y:S01]  /*12d0*/  LOP3.LUT R14, R14, 0x3, RZ, 0xc0, !PT ;  /* 0x000000030e0e7812 */ /* 0x000fe200078ec0ff */
[----:B------:R-:W-:Y:S01]  /*12e0*/  IMAD R234, R234, c[0x0][0x184], RZ ;  /* 0x00006100eaea7a24 */ /* 0x000fe200078e02ff */
[----:B------:R-:W-:Y:S01]  /*12f0*/  IADD3 R17, R252, -0x31, RZ ;  /* 0xffffffcffc117810 */ /* 0x000fe20007ffe0ff */
[----:B------:R-:W-:Y:S01]  /*1300*/  IMAD.IADD R0, R0, 0x1, R23 ;  /* 0x0000000100007824 */ /* 0x000fe200078e0217 */
[----:B------:R-:W-:Y:S01]  /*1310*/  SEL R235, R5, R2, !P4 ;  /* 0x0000000205eb7207 */ /* 0x000fe20006000000 */
[----:B------:R-:W-:Y:S01]  /*1320*/  IMAD.SHL.U32 R233, R234, 0x4, RZ ;  /* 0x00000004eae97824 */ /* 0x000fe200078e00ff */
[----:B------:R-:W-:-:S02]  /*1330*/  IADD3 R12, R14, R15, R12 ;  /* 0x0000000f0e0c7210 */ /* 0x000fc40007ffe00c */
[----:B------:R-:W-:Y:S01]  /*1340*/  LOP3.LUT R0, R0, 0x3, RZ, 0xc0, !PT ;  /* 0x0000000300007812 */ /* 0x000fe200078ec0ff */
[----:B------:R-:W-:Y:S01]  /*1350*/  IMAD R235, R235, c[0x0][0x184], RZ ;  /* 0x00006100ebeb7a24 */ /* 0x000fe200078e02ff */
[----:B------:R-:W-:Y:S01]  /*1360*/  LOP3.LUT R18, R18, 0x3, RZ, 0xc0, !PT ;  /* 0x0000000312127812 */ /* 0x000fe200078ec0ff */
[----:B------:R-:W-:Y:S01]  /*1370*/  IMAD.SHL.U32 R12, R12, 0x100, RZ ;  /* 0x000001000c0c7824 */ /* 0x000fe200078e00ff */
[----:B------:R-:W-:Y:S01]  /*1380*/  IADD3 R0, R0, R9, R8 ;  /* 0x0000000900007210 */ /* 0x000fe20007ffe008 */
[----:B------:R-:W-:Y:S01]  /*1390*/  IMAD.SHL.U32 R232, R235, 0x4, RZ ;  /* 0x00000004ebe87824 */ /* 0x000fe200078e00ff */
[----:B------:R-:W-:Y:S02]  /*13a0*/  ISETP.GE.U32.AND P4, PT, R17, 0x7fffffb0, PT ;  /* 0x7fffffb01100780c */ /* 0x000fe40003f86070 */
[----:B------:R-:W-:Y:S02]  /*13b0*/  IADD3 R16, R18, R19, R16 ;  /* 0x0000001312107210 */ /* 0x000fe40007ffe010 */
[----:B------:R-:W-:-:S02]  /*13c0*/  LOP3.LUT R5, R0, 0xf, RZ, 0xc0, !PT ;  /* 0x0000000f00057812 */ /* 0x000fc400078ec0ff */
[----:B------:R-:W-:Y:S02]  /*13d0*/  LOP3.LUT R10, R10, 0x3, RZ, 0xc0, !PT ;  /* 0x000000030a0a7812 */ /* 0x000fe400078ec0ff */
[----:B------:R-:W-:Y:S01]  /*13e0*/  SEL R126, RZ, 0x7fff8, P4 ;  /* 0x0007fff8ff7e7807 */ /* 0x000fe20002000000 */
[----:B------:R-:W-:Y:S01]  /*13f0*/  IMAD R16, R16, 0x10, R5 ;  /* 0x0000001010107824 */ /* 0x000fe200078e0205 */
[----:B------:R-:W-:Y:S02]  /*1400*/  IADD3 R172, P4, R233, c[0x0][0x160], RZ ;  /* 0x00005800e9ac7a10 */ /* 0x000fe40007f9e0ff */
[----:B------:R-:W-:Y:S01]  /*1410*/  IADD3 R6, R10, R11, R6 ;  /* 0x0000000b0a067210 */ /* 0x000fe20007ffe006 */
[----:B------:R-:W-:Y:S01]  /*1420*/  IMAD R11, R244, 0x18, RZ ;  /* 0x00000018f40b7824 */ /* 0x000fe200078e02ff */
[----:B------:R-:W-:Y:S01]  /*1430*/  LOP3.LUT R5, R12, 0xf00, RZ, 0xe2, !PT ;  /* 0x00000f000c057812 */ /* 0x000fe200078ee2ff */
[----:B------:R-:W-:Y:S01]  /*1440*/  IMAD R12, R244, 0x1c, RZ ;  /* 0x0000001cf40c7824 */ /* 0x000fe200078e02ff */
[----:B------:R-:W-:Y:S01]  /*1450*/  LEA.HI.X.SX32 R173, R234, c[0x0][0x164], 0x2, P4 ;  /* 0x00005900eaad7a11 */ /* 0x000fe200020f16ff */
[----:B------:R-:W-:Y:S01]  /*1460*/  IMAD R10, R244, 0x19, RZ ;  /* 0x00000019f40a7824 */ /* 0x000fe200078e02ff */
[----:B------:R-:W-:Y:S01]  /*1470*/  IADD3 R14, P4, R232, c[0x0][0x160], RZ ;  /* 0x00005800e80e7a10 */ /* 0x000fe20007f9e0ff */
[----:B------:R-:W-:Y:S01]  /*1480*/  IMAD R5, R6, 0x1000, R5 ;  /* 0x0000100006057824 */ /* 0x000fe200078e0205 */
[----:B------:R-:W-:Y:S01]  /*1490*/  IADD3 R0, R252, -0x5, RZ ;  /* 0xfffffffbfc007810 */ /* 0x000fe20007ffe0ff */
[----:B------:R1:W-:Y:S01]  /*14a0*/  LDGSTS.E [R243], [R172.64], !P2 ;  /* 0x00000000acf37fae */ /* 0x0003e2000d121848 */
[----:B------:R-:W-:Y:S01]  /*14b0*/  LOP3.LUT R16, R16, 0xff, RZ, 0xc0, !PT ;  /* 0x000000ff10107812 */ /* 0x000fe200078ec0ff */
[----:B------:R-:W-:Y:S01]  /*14c0*/  IMAD.WIDE R24, R198, 0x4, R172 ;  /* 0x00000004c6187825 */ /* 0x000fe200078e02ac */
[----:B------:R-:W-:-:S02]  /*14d0*/  LEA.HI.X.SX32 R15, R235, c[0x0][0x164], 0x2, P4 ;  /* 0x00005900eb0f7a11 */ /* 0x000fc400020f16ff */
[----:B------:R-:W-:Y:S01]  /*14e0*/  ISETP.GE.U32.AND P4, PT, R0, 0x7fffffdc, PT ;  /* 0x7fffffdc0000780c */ /* 0x000fe20003f86070 */
[----:B------:R-:W-:Y:S01]  /*14f0*/  IMAD.IADD R0, R5, 0x1, R16 ;  /* 0x0000000105007824 */ /* 0x000fe200078e0210 */
[C---:B------:R-:W-:Y:S01]  /*1500*/  IADD3 R5, R252.reuse, -0x9, RZ ;  /* 0xfffffff7fc057810 */ /* 0x040fe20007ffe0ff */
[----:B------:R2:W-:Y:S01]  /*1510*/  LDGSTS.E [R243+0x200], [R14.64], !P2 ;  /* 0x002000000ef37fae */ /* 0x0005e2000d121848 */
[----:B------:R-:W-:Y:S01]  /*1520*/  IABS R2, c[0x0][0x17c] ;  /* 0x00005f0000027a13 */ /* 0x000fe20000000000 */
[----:B------:R-:W-:Y:S01]  /*1530*/  IMAD.WIDE R16, R245, 0x4, R172 ;  /* 0x00000004f5107825 */ /* 0x000fe200078e02ac */
[----:B------:R-:W-:Y:S02]  /*1540*/  ISETP.GE.U32.AND P2, PT, R5, 0x7fffffd8, PT ;  /* 0x7fffffd80500780c */ /* 0x000fe40003f46070 */
[----:B------:R-:W-:Y:S01]  /*1550*/  IADD3 R20, R252, -0xd, RZ ;  /* 0xfffffff3fc147810 */ /* 0x000fe20007ffe0ff */
[----:B------:R-:W3:Y:S01]  /*1560*/  I2F.RP R5, R2 ;  /* 0x0000000200057306 */ /* 0x000ee20000209400 */
[----:B------:R-:W-:Y:S01]  /*1570*/  LOP3.LUT R0, R0, 0xffff, RZ, 0xc0, !PT ;  /* 0x0000ffff00007812 */ /* 0x000fe200078ec0ff */
[----:B------:R-:W-:Y:S01]  /*1580*/  IMAD.WIDE R18, R245, 0x4, R14 ;  /* 0x00000004f5127825 */ /* 0x000fe200078e020e */
[----:B------:R-:W-:Y:S01]  /*1590*/  ISETP.GE.U32.AND P0, PT, R20, 0x7fffffd4, PT ;  /* 0x7fffffd41400780c */ /* 0x000fe20003f06070 */
[----:B------:R4:W-:Y:S01]  /*15a0*/  LDGSTS.E [R243+0x1000], [R16.64], !P4 ;  /* 0x0100000010f37fae */ /* 0x0009e2000e121848 */
[----:B------:R-:W-:Y:S01]  /*15b0*/  SHF.R.U32.HI R6, RZ, 0xf, R0 ;  /* 0x0000000fff067819 */ /* 0x000fe20000011600 */
[----:B------:R-:W-:Y:S01]  /*15c0*/  IMAD.WIDE R20, R248, 0x4, R172 ;  /* 0x00000004f8147825 */ /* 0x000fe200078e02ac */
[----:B------:R-:W-:Y:S01]  /*15d0*/  IADD3 R8, R252, -0x6, RZ ;  /* 0xfffffffafc087810 */ /* 0x000fe20007ffe0ff */
[----:B------:R5:W-:Y:S01]  /*15e0*/  LDGSTS.E [R243+0x1200], [R18.64], !P4 ;  /* 0x0120000012f37fae */ /* 0x000be2000e121848 */
[----:B------:R-:W-:Y:S01]  /*15f0*/  LOP3.LUT P4, RZ, R6, 0x1, RZ, 0xc0, !PT ;  /* 0x0000000106ff7812 */ /* 0x000fe2000788c0ff */
[----:B------:R-:W-:Y:S01]  /*1600*/  IMAD.WIDE R22, R248, 0x4, R14 ;  /* 0x00000004f8167825 */ /* 0x000fe200078e020e */
[----:B------:R-:W-:Y:S01]  /*1610*/  SHF.R.U32.HI R6, RZ, 0xb, R0 ;  /* 0x0000000bff067819 */ /* 0x000fe20000011600 */
[----:B------:R1:W-:Y:S01]  /*1620*/  LDGSTS.E [R243+0x2000], [R20.64], !P2 ;  /* 0x0200000014f37fae */ /* 0x0003e2000d121848 */
[----:B------:R-:W-:Y:S01]  /*1630*/  LOP3.LUT R131, R131, 0x3, RZ, 0xc0, !PT ;  /* 0x0000000383837812 */ /* 0x000fe200078ec0ff */
[----:B------:R-:W-:Y:S01]  /*1640*/  IMAD.WIDE R26, R198, 0x4, R14 ;  /* 0x00000004c61a7825 */ /* 0x000fe200078e020e */
[----:B------:R-:W-:Y:S01]  /*1650*/  LOP3.LUT R148, R148, 0x3, RZ, 0xc0, !PT ;  /* 0x0000000394947812 */ /* 0x000fe200078ec0ff */
[----:B------:R1:W-:Y:S01]  /*1660*/  LDGSTS.E [R243+0x2200], [R22.64], !P2 ;  /* 0x0220000016f37fae */ /* 0x0003e2000d121848 */
[----:B------:R-:W-:Y:S01]  /*1670*/  LOP3.LUT P2, RZ, R6, 0x1, RZ, 0xc0, !PT ;  /* 0x0000000106ff7812 */ /* 0x000fe2000784c0ff */
[C---:B------:R-:W-:Y:S01]  /*1680*/  IMAD.WIDE R28, R191.reuse, 0x4, R172 ;  /* 0x00000004bf1c7825 */ /* 0x040fe200078e02ac */
[----:B------:R-:W-:Y:S01]  /*1690*/  IADD3 R6, R252, -0x3, RZ ;  /* 0xfffffffdfc067810 */ /* 0x000fe20007ffe0ff */
[----:B------:R1:W-:Y:S01]  /*16a0*/  LDGSTS.E [R243+0x3000], [R24.64], !P0 ;  /* 0x0300000018f37fae */ /* 0x0003e2000c121848 */
[----:B---3--:R-:W3:Y:S01]  /*16b0*/  MUFU.RCP R5, R5 ;  /* 0x0000000500057308 */ /* 0x008ee20000001000 */
[----:B------:R-:W-:Y:S01]  /*16c0*/  IMAD.WIDE R30, R191, 0x4, R14 ;  /* 0x00000004bf1e7825 */ /* 0x000fe200078e020e */
[----:B------:R-:W-:Y:S01]  /*16d0*/  LOP3.LUT R142, R142, 0x3, RZ, 0xc0, !PT ;  /* 0x000000038e8e7812 */ /* 0x000fe200078ec0ff */
[----:B------:R1:W-:Y:S01]  /*16e0*/  LDGSTS.E [R243+0x3200], [R26.64], !P0 ;  /* 0x032000001af37fae */ /* 0x0003e2000c121848 */
[----:B------:R-:W-:Y:S01]  /*16f0*/  ISETP.GE.U32.AND P0, PT, R6, 0x7fffffde, PT ;  /* 0x7fffffde0600780c */ /* 0x000fe20003f06070 */
[----:B------:R-:W-:Y:S01]  /*1700*/  IMAD.WIDE R32, R175, 0x4, R172 ;  /* 0x00000004af207825 */ /* 0x000fe200078e02ac */
[----:B------:R-:W-:Y:S01]  /*1710*/  SHF.R.U32.HI R6, RZ, 0x7, R0 ;  /* 0x00000007ff067819 */ /* 0x000fe20000011600 */
[----:B------:R1:W-:Y:S01]  /*1720*/  LDGSTS.E [R243+0x4000], [R28.64], P4 ;  /* 0x040000001cf37fae */ /* 0x0003e2000a121848 */
[----:B------:R-:W-:Y:S01]  /*1730*/  IADD3 R131, R131, R116, R3 ;  /* 0x0000007483837210 */ /* 0x000fe20007ffe003 */
[----:B------:R-:W-:Y:S01]  /*1740*/  IMAD.WIDE R34, R175, 0x4, R14 ;  /* 0x00000004af227825 */ /* 0x000fe200078e020e */
[----:B------:R-:W-:Y:S01]  /*1750*/  IADD3 R125, R148, R125, R130 ;  /* 0x0000007d947d7210 */ /* 0x000fe20007ffe082 */
[----:B------:R1:W-:Y:S01]  /*1760*/  LDGSTS.E [R243+0x4200], [R30.64], P4 ;  /* 0x042000001ef37fae */ /* 0x0003e2000a121848 */
[----:B------:R-:W-:Y:S01]  /*1770*/  LOP3.LUT P4, RZ, R6, 0x1, RZ, 0xc0, !PT ;  /* 0x0000000106ff7812 */ /* 0x000fe2000788c0ff */
[----:B------:R-:W-:Y:S01]  /*1780*/  IMAD.WIDE R36, R11, 0x4, R172 ;  /* 0x000000040b247825 */ /* 0x000fe200078e02ac */
[----:B------:R-:W-:Y:S01]  /*1790*/  SHF.R.U32.HI R6, RZ, 0x3, R0 ;  /* 0x00000003ff067819 */ /* 0x000fe20000011600 */
[----:B------:R1:W-:Y:S01]  /*17a0*/  LDGSTS.E [R243+0x5000], [R32.64], P2 ;  /* 0x0500000020f37fae */ /* 0x0003e20009121848 */
[----:B---3--:R-:W-:Y:S01]  /*17b0*/  IADD3 R5, R5, 0xffffffe, RZ ;  /* 0x0ffffffe05057810 */ /* 0x008fe20007ffe0ff */
[----:B------:R-:W-:Y:S01]  /*17c0*/  IMAD.WIDE R38, R11, 0x4, R14 ;  /* 0x000000040b267825 */ /* 0x000fe200078e020e */
[----:B------:R-:W-:Y:S01]  /*17d0*/  LOP3.LUT R143, R143, 0x3, RZ, 0xc0, !PT ;  /* 0x000000038f8f7812 */ /* 0x000fe200078ec0ff */
[----:B------:R3:W-:Y:S01]  /*17e0*/  LDGSTS.E [R243+0x5200], [R34.64], P2 ;  /* 0x0520000022f37fae */ /* 0x0007e20009121848 */
[----:B------:R-:W-:Y:S01]  /*17f0*/  LOP3.LUT P2, RZ, R6, 0x1, RZ, 0xc0, !PT ;  /* 0x0000000106ff7812 */ /* 0x000fe2000784c0ff */
[----:B------:R-:W-:Y:S01]  /*1800*/  IMAD.WIDE R40, R12, 0x4, R172 ;  /* 0x000000040c287825 */ /* 0x000fe200078e02ac */
[----:B------:R-:W-:Y:S01]  /*1810*/  IADD3 R6, R252, -0x2, RZ ;  /* 0xfffffffefc067810 */ /* 0x000fe20007ffe0ff */
[----:B------:R1:W2:Y:S01]  /*1820*/  F2I.FTZ.U32.TRUNC.NTZ R9, R5 ;  /* 0x0000000500097305 */ /* 0x0002a2000021f000 */
[----:B------:R-:W-:Y:S01]  /*1830*/  IADD3 R121, R143, R126, R121 ;  /* 0x0000007e8f797210 */ /* 0x000fe20007ffe079 */
[----:B------:R2:W-:Y:S01]  /*1840*/  LDGSTS.E [R243+0x6000], [R36.64], P4 ;  /* 0x0600000024f37fae */ /* 0x0005e2000a121848 */
[----:B------:R-:W-:Y:S01]  /*1850*/  IMAD.WIDE R42, R12, 0x4, R14 ;  /* 0x000000040c2a7825 */ /* 0x000fe200078e020e */
[----:B------:R-:W-:-:S02]  /*1860*/  LOP3.LUT R147, R147, 0x3, RZ, 0xc0, !PT ;  /* 0x0000000393937812 */ /* 0x000fc400078ec0ff */
[----:B------:R2:W-:Y:S01]  /*1870*/  LDGSTS.E [R243+0x6200], [R38.64], P4 ;  /* 0x0620000026f37fae */ /* 0x0005e2000a121848 */
[----:B------:R-:W-:Y:S01]  /*1880*/  ISETP.GE.U32.AND P4, PT, R6, 0x7fffffdf, PT ;  /* 0x7fffffdf0600780c */ /* 0x000fe20003f86070 */
[----:B------:R-:W-:Y:S01]  /*1890*/  IMAD.WIDE R44, R244, 0x4, R172 ;  /* 0x00000004f42c7825 */ /* 0x000fe200078e02ac */
[C---:B-1----:R-:W-:Y:S01]  /*18a0*/  IADD3 R5, R252.reuse, -0xa, RZ ;  /* 0xfffffff6fc057810 */ /* 0x042fe20007ffe0ff */
[----:B------:R1:W-:Y:S01]  /*18b0*/  LDGSTS.E [R243+0x7000], [R40.64], P2 ;  /* 0x0700000028f37fae */ /* 0x0003e20009121848 */
[----:B------:R-:W-:Y:S01]  /*18c0*/  IADD3 R6, R252, -0xe, RZ ;  /* 0xfffffff2fc067810 */ /* 0x000fe20007ffe0ff */
[----:B------:R-:W-:Y:S01]  /*18d0*/  IMAD.WIDE R46, R244, 0x4, R14 ;  /* 0x00000004f42e7825 */ /* 0x000fe200078e020e */
[----:B------:R-:W-:Y:S01]  /*18e0*/  IADD3 R123, R147, R124, R123 ;  /* 0x0000007c937b7210 */ /* 0x000fe20007ffe07b */
[----:B------:R1:W-:Y:S01]  /*18f0*/  LDGSTS.E [R243+0x7200], [R42.64], P2 ;  /* 0x072000002af37fae */ /* 0x0003e20009121848 */
[----:B------:R-:W-:Y:S01]  /*1900*/  ISETP.GE.U32.AND P2, PT, R8, 0x7fffffdb, PT ;  /* 0x7fffffdb0800780c */ /* 0x000fe20003f46070 */
[----:B------:R-:W-:-:S04]  /*1910*/  IMAD.WIDE R48, R251, 0x4, R172 ;  /* 0x00000004fb307825 */ /* 0x000fc800078e02ac */
[----:B------:R1:W-:Y:S01]  /*1920*/  LDGSTS.E [R242+0x400], [R44.64], !P4 ;  /* 0x004000002cf27fae */ /* 0x0003e2000e121848 */
[----:B------:R-:W-:-:S03]  /*1930*/  IMAD.WIDE R50, R251, 0x4, R14 ;  /* 0x00000004fb327825 */ /* 0x000fc600078e020e */
[----:B------:R1:W-:Y:S01]  /*1940*/  LDGSTS.E [R242+0x600], [R46.64], !P4 ;  /* 0x006000002ef27fae */ /* 0x0003e2000e121848 */
[----:B------:R-:W-:Y:S01]  /*1950*/  ISETP.GE.U32.AND P4, PT, R5, 0x7fffffd7, PT ;  /* 0x7fffffd70500780c */ /* 0x000fe20003f86070 */
[----:B--2---:R-:W-:Y:S02]  /*1960*/  IMAD.MOV R13, RZ, RZ, -R9 ;  /* 0x000000ffff0d7224 */ /* 0x004fe400078e0a09 */
[----:B------:R2:W-:Y:S01]  /*1970*/  LDGSTS.E [R242+0x1400], [R48.64], !P2 ;  /* 0x0140000030f27fae */ /* 0x0005e2000d121848 */
[----:B------:R-:W-:Y:S02]  /*1980*/  IMAD.MOV.U32 R8, RZ, RZ, RZ ;  /* 0x000000ffff087224 */ /* 0x000fe400078e00ff */
[----:B------:R-:W-:Y:S01]  /*1990*/  IMAD R5, R13, R2, RZ ;  /* 0x000000020d057224 */ /* 0x000fe200078e02ff */
[----:B------:R1:W-:Y:S01]  /*19a0*/  LDGSTS.E [R242+0x1600], [R50.64], !P2 ;  /* 0x0160000032f27fae */ /* 0x0003e2000d121848 */
[----:B------:R-:W-:Y:S01]  /*19b0*/  ISETP.GE.U32.AND P2, PT, R6, 0x7fffffd3, PT ;  /* 0x7fffffd30600780c */ /* 0x000fe20003f46070 */
[----:B------:R-:W-:Y:S01]  /*19c0*/  IMAD.WIDE R52, R247, 0x4, R172 ;  /* 0x00000004f7347825 */ /* 0x000fe200078e02ac */
[----:B------:R-:W-:-:S03]  /*19d0*/  SHF.R.U32.HI R6, RZ, 0x5, R201 ;  /* 0x00000005ff067819 */ /* 0x000fc600000116c9 */
[----:B------:R-:W-:Y:S01]  /*19e0*/  IMAD.HI.U32 R122, R9, R5, R8 ;  /* 0x00000005097a7227 */ /* 0x000fe200078e0008 */
[----:B------:R-:W-:Y:S01]  /*19f0*/  SGXT.U32 R5, R6, 0x2 ;  /* 0x000000020605781a */ /* 0x000fe20000000000 */
[----:B------:R1:W-:Y:S01]  /*1a00*/  LDGSTS.E [R242+0x2400], [R52.64], !P4 ;  /* 0x0240000034f27fae */ /* 0x0003e2000e121848 */
[----:B------:R-:W-:Y:S01]  /*1a10*/  SHF.R.U32.HI R6, RZ, 0xe, R0 ;  /* 0x0000000eff067819 */ /* 0x000fe20000011600 */
[----:B------:R-:W-:Y:S01]  /*1a20*/  IMAD.WIDE R54, R247, 0x4, R14 ;  /* 0x00000004f7367825 */ /* 0x000fe200078e020e */
[----:B------:R-:W-:Y:S02]  /*1a30*/  LOP3.LUT R128, R192, R5, RZ, 0xfc, !PT ;  /* 0x00000005c0807212 */ /* 0x000fe400078efcff */
[----:B------:R-:W-:Y:S01]  /*1a40*/  SHF.R.U32.HI R5, RZ, 0xa, R0 ;  /* 0x0000000aff057819 */ /* 0x000fe20000011600 */
[----:B------:R-:W-:Y:S01]  /*1a50*/  IMAD.WIDE R56, R197, 0x4, R172 ;  /* 0x00000004c5387825 */ /* 0x000fe200078e02ac */
[----:B------:R1:W-:Y:S01]  /*1a60*/  LDGSTS.E [R242+0x2600], [R54.64], !P4 ;  /* 0x0260000036f27fae */ /* 0x0003e2000e121848 */
[----:B------:R-:W-:-:S02]  /*1a70*/  LOP3.LUT P4, RZ, R6, 0x1, RZ, 0xc0, !PT ;  /* 0x0000000106ff7812 */ /* 0x000fc4000788c0ff */
[----:B------:R-:W-:Y:S01]  /*1a80*/  IMAD.WIDE R58, R197, 0x4, R14 ;  /* 0x00000004c53a7825 */ /* 0x000fe200078e020e */
[----:B------:R1:W-:Y:S01]  /*1a90*/  LDGSTS.E [R242+0x3400], [R56.64], !P2 ;  /* 0x0340000038f27fae */ /* 0x0003e2000d121848 */
[----:B------:R-:W-:Y:S02]  /*1aa0*/  IABS R9, R128 ;  /* 0x0000008000097213 */ /* 0x000fe40000000000 */
[C---:B------:R-:W-:Y:S01]  /*1ab0*/  IMAD.WIDE R60, R190.reuse, 0x4, R172 ;  /* 0x00000004be3c7825 */ /* 0x040fe200078e02ac */
[----:B------:R1:W-:Y:S01]  /*1ac0*/  LDGSTS.E [R242+0x3600], [R58.64], !P2 ;  /* 0x036000003af27fae */ /* 0x0003e2000d121848 */
[----:B------:R-:W-:Y:S02]  /*1ad0*/  LOP3.LUT P2, RZ, R5, 0x1, RZ, 0xc0, !PT ;  /* 0x0000000105ff7812 */ /* 0x000fe4000784c0ff */
[----:B------:R-:W-:Y:S01]  /*1ae0*/  IMAD.WIDE R62, R190, 0x4, R14 ;  /* 0x00000004be3e7825 */ /* 0x000fe200078e020e */
[----:B------:R-:W-:Y:S02]  /*1af0*/  SHF.R.U32.HI R5, RZ, 0x6, R0 ;  /* 0x00000006ff057819 */ /* 0x000fe40000011600 */
[----:B------:R1:W-:Y:S01]  /*1b00*/  LDGSTS.E [R242+0x4400], [R60.64], P4 ;  /* 0x044000003cf27fae */ /* 0x0003e2000a121848 */
[----:B------:R-:W-:Y:S01]  /*1b10*/  IMAD.WIDE R64, R174, 0x4, R172 ;  /* 0x00000004ae407825 */ /* 0x000fe200078e02ac */
[----:B------:R-:W-:-:S02]  /*1b20*/  SHF.R.U32.HI R8, RZ, 0x2, R0 ;  /* 0x00000002ff087819 */ /* 0x000fc40000011600 */
[----:B------:R1:W-:Y:S01]  /*1b30*/  LDGSTS.E [R242+0x4600], [R62.64], P4 ;  /* 0x046000003ef27fae */ /* 0x0003e2000a121848 */
[----:B------:R-:W-:Y:S01]  /*1b40*/  LOP3.LUT P4, RZ, R5, 0x1, RZ, 0xc0, !PT ;  /* 0x0000000105ff7812 */ /* 0x000fe2000788c0ff */
[----:B------:R-:W-:Y:S01]  /*1b50*/  IMAD.WIDE R66, R174, 0x4, R14 ;  /* 0x00000004ae427825 */ /* 0x000fe200078e020e */
[----:B------:R-:W-:Y:S01]  /*1b60*/  SHF.R.U32.HI R6, RZ, 0x1, R0 ;  /* 0x00000001ff067819 */ /* 0x000fe20000011600 */
[----:B------:R1:W-:Y:S01]  /*1b70*/  LDGSTS.E [R242+0x5400], [R64.64], P2 ;  /* 0x0540000040f27fae */ /* 0x0003e20009121848 */
[----:B------:R-:W-:Y:S01]  /*1b80*/  LOP3.LUT R96, R128, 0x4, RZ, 0xfc, !PT ;  /* 0x0000000480607812 */ /* 0x000fe200078efcff */
[----:B------:R-:W-:Y:S01]  /*1b90*/  IMAD.WIDE R68, R10, 0x4, R172 ;  /* 0x000000040a447825 */ /* 0x000fe200078e02ac */
[----:B------:R-:W-:Y:S01]  /*1ba0*/  LOP3.LUT R110, R128, 0xc, RZ, 0xfc, !PT ;  /* 0x0000000c806e7812 */ /* 0x000fe200078efcff */
[----:B------:R1:W-:Y:S01]  /*1bb0*/  LDGSTS.E [R242+0x5600], [R66.64], P2 ;  /* 0x0560000042f27fae */ /* 0x0003e20009121848 */
[----:B------:R-:W-:Y:S01]  /*1bc0*/  LOP3.LUT P2, RZ, R6, 0x1, RZ, 0xc0, !PT ;  /* 0x0000000106ff7812 */ /* 0x000fe2000784c0ff */
[----:B------:R-:W-:Y:S01]  /*1bd0*/  IMAD.WIDE R70, R10, 0x4, R14 ;  /* 0x000000040a467825 */ /* 0x000fe200078e020e */
[----:B------:R-:W-:-:S02]  /*1be0*/  IABS R13, R96 ;  /* 0x00000060000d7213 */ /* 0x000fc40000000000 */
[----:B------:R-:W-:Y:S01]  /*1bf0*/  LOP3.LUT R97, R128, 0x8, RZ, 0xfc, !PT ;  /* 0x0000000880617812 */ /* 0x000fe200078efcff */
[----:B------:R-:W-:Y:S01]  /*1c00*/  IMAD.HI.U32 R5, R122, R9, RZ ;  /* 0x000000097a057227 */ /* 0x000fe200078e00ff */
[----:B------:R1:W-:Y:S01]  /*1c10*/  LDGSTS.E [R242+0x6400], [R68.64], P4 ;  /* 0x0640000044f27fae */ /* 0x0003e2000a121848 */
[----:B------:R-:W-:Y:S02]  /*1c20*/  IABS R89, R110 ;  /* 0x0000006e00597213 */ /* 0x000fe40000000000 */
[----:B------:R-:W-:Y:S01]  /*1c30*/  IMAD.MOV R5, RZ, RZ, -R5 ;  /* 0x000000ffff057224 */ /* 0x000fe200078e0a05 */
[----:B------:R1:W-:Y:S01]  /*1c40*/  LDGSTS.E [R242+0x6600], [R70.64], P4 ;  /* 0x0660000046f27fae */ /* 0x0003e2000a121848 */
[----:B------:R-:W-:Y:S01]  /*1c50*/  LOP3.LUT P4, RZ, R8, 0x1, RZ, 0xc0, !PT ;  /* 0x0000000108ff7812 */ /* 0x000fe2000788c0ff */
[----:B------:R-:W-:Y:S01]  /*1c60*/  IMAD.WIDE R76, R78, 0x4, R172 ;  /* 0x000000044e4c7825 */ /* 0x000fe200078e02ac */
[----:B------:R-:W-:Y:S02]  /*1c70*/  SHF.R.U32.HI R8, RZ, 0x5, R0 ;  /* 0x00000005ff087819 */ /* 0x000fe40000011600 */
[----:B------:R-:W-:Y:S01]  /*1c80*/  IABS R133, R97 ;  /* 0x0000006100857213 */ /* 0x000fe20000000000 */
[----:B------:R-:W-:Y:S01]  /*1c90*/  IMAD R6, R2, R5, R9 ;  /* 0x0000000502067224 */ /* 0x000fe200078e0209 */
[----:B------:R-:W-:Y:S01]  /*1ca0*/  LOP3.LUT R111, R128, 0x10, RZ, 0xfc, !PT ;  /* 0x00000010806f7812 */ /* 0x000fe200078efcff */
[----:B------:R-:W-:Y:S01]  /*1cb0*/  IMAD R9, R244, 0x1d, RZ ;  /* 0x0000001df4097824 */ /* 0x000fe200078e02ff */
[----:B------:R-:W-:Y:S01]  /*1cc0*/  LOP3.LUT R151, R128, 0x14, RZ, 0xfc, !PT ;  /* 0x0000001480977812 */ /* 0x000fe200078efcff */
[----:B------:R-:W-:Y:S01]  /*1cd0*/  IMAD.HI.U32 R5, R122, R13, RZ ;  /* 0x0000000d7a057227 */ /* 0x000fe200078e00ff */
[----:B------:R-:W-:-:S02]  /*1ce0*/  IABS R135, R111 ;  /* 0x0000006f00877213 */ /* 0x000fc40000000000 */
[C---:B------:R-:W-:Y:S01]  /*1cf0*/  LOP3.LUT R154, R128.reuse, 0x18, RZ, 0xfc, !PT ;  /* 0x00000018809a7812 */ /* 0x040fe200078efcff */
[C---:B------:R-:W-:Y:S01]  /*1d00*/  IMAD.WIDE R72, R9.reuse, 0x4, R172 ;  /* 0x0000000409487825 */ /* 0x040fe200078e02ac */
[----:B------:R-:W-:Y:S02]  /*1d10*/  LOP3.LUT R155, R128, 0x1c, RZ, 0xfc, !PT ;  /* 0x0000001c809b7812 */ /* 0x000fe400078efcff */
[----:B------:R-:W-:Y:S01]  /*1d20*/  IABS R137, R154 ;  /* 0x0000009a00897213 */ /* 0x000fe20000000000 */
[----:B------:R-:W-:Y:S01]  /*1d30*/  IMAD.WIDE R74, R9, 0x4, R14 ;  /* 0x00000004094a7825 */ /* 0x000fe200078e020e */
[----:B------:R1:W-:Y:S01]  /*1d40*/  LDGSTS.E [R242+0x7400], [R72.64], P4 ;  /* 0x0740000048f27fae */ /* 0x0003e2000a121848 */
[----:B------:R-:W-:Y:S02]  /*1d50*/  IABS R109, R155 ;  /* 0x0000009b006d7213 */ /* 0x000fe40000000000 */
[----:B------:R-:W-:Y:S01]  /*1d60*/  IMAD.MOV R5, RZ, RZ, -R5 ;  /* 0x000000ffff057224 */ /* 0x000fe200078e0a05 */
[----:B------:R1:W-:Y:S01]  /*1d70*/  LDGSTS.E [R242+0x7600], [R74.64], P4 ;  /* 0x076000004af27fae */ /* 0x0003e2000a121848 */
[----:B------:R-:W-:Y:S01]  /*1d80*/  ISETP.GT.U32.AND P4, PT, R2, R6, PT ;  /* 0x000000060200720c */ /* 0x000fe20003f84070 */
[----:B------:R-:W-:Y:S01]  /*1d90*/  IMAD.WIDE R78, R78, 0x4, R14 ;  /* 0x000000044e4e7825 */ /* 0x000fe200078e020e */
[C---:B------:R-:W-:Y:S01]  /*1da0*/  LOP3.LUT R156, R128.reuse, 0x20, RZ, 0xfc, !PT ;  /* 0x00000020809c7812 */ /* 0x040fe200078efcff */
[----:B------:R1:W-:Y:S01]  /*1db0*/  LDGSTS.E [R241+0x800], [R76.64], !P0 ;  /* 0x008000004cf17fae */ /* 0x0003e2000c121848 */
[----:B------:R-:W-:Y:S01]  /*1dc0*/  LOP3.LUT R157, R128, 0x24, RZ, 0xfc, !PT ;  /* 0x00000024809d7812 */ /* 0x000fe200078efcff */
[----:B------:R-:W-:Y:S01]  /*1dd0*/  IMAD.WIDE R80, R250, 0x4, R172 ;  /* 0x00000004fa507825 */ /* 0x000fe200078e02ac */
[----:B------:R-:W-:Y:S01]  /*1de0*/  IABS R149, R156 ;  /* 0x0000009c00957213 */ /* 0x000fe20000000000 */
[----:B------:R1:W-:Y:S01]  /*1df0*/  LDGSTS.E [R241+0xa00], [R78.64], !P0 ;  /* 0x00a000004ef17fae */ /* 0x0003e2000c121848 */
[----:B------:R-:W-:Y:S01]  /*1e00*/  LOP3.LUT P0, RZ, R8, 0x1, RZ, 0xc0, !PT ;  /* 0x0000000108ff7812 */ /* 0x000fe2000780c0ff */
[----:B------:R-:W-:Y:S01]  /*1e10*/  IMAD.WIDE R82, R250, 0x4, R14 ;  /* 0x00000004fa527825 */ /* 0x000fe200078e020e */
[C---:B------:R-:W-:Y:S01]  /*1e20*/  LOP3.LUT R158, R128.reuse, 0x28, RZ, 0xfc, !PT ;  /* 0x00000028809e7812 */ /* 0x040fe200078efcff */
[----:B------:R1:W-:Y:S01]  /*1e30*/  LDGSTS.E [R241+0x1800], [R80.64], !P6 ;  /* 0x0180000050f17fae */ /* 0x0003e2000f121848 */
[----:B------:R-:W-:Y:S01]  /*1e40*/  LOP3.LUT R146, R128, 0x30, RZ, 0xfc, !PT ;  /* 0x0000003080927812 */ /* 0x000fe200078efcff */
[----:B------:R-:W-:Y:S01]  /*1e50*/  IMAD R132, R2, R5, R13 ;  /* 0x0000000502847224 */ /* 0x000fe200078e020d */
[----:B------:R-:W-:Y:S01]  /*1e60*/  SHF.R.U32.HI R13, RZ, 0xd, R0 ;  /* 0x0000000dff0d7819 */ /* 0x000fe20000011600 */
[----:B------:R-:W-:Y:S01]  /*1e70*/  @!P4 IMAD.IADD R6, R6, 0x1, -R2 ;  /* 0x000000010606c824 */ /* 0x000fe200078e0a02 */
[----:B------:R1:W-:Y:S01]  /*1e80*/  LDGSTS.E [R241+0x1a00], [R82.64], !P6 ;  /* 0x01a0000052f17fae */ /* 0x0003e2000f121848 */
[----:B------:R-:W-:Y:S01]  /*1e90*/  IMAD.HI.U32 R8, R122, R89, RZ ;  /* 0x000000597a087227 */ /* 0x000fe200078e00ff */
[----:B------:R-:W-:-:S02]  /*1ea0*/  ISETP.GT.U32.AND P6, PT, R2, R132, PT ;  /* 0x000000840200720c */ /* 0x000fc40003fc4070 */
[----:B------:R-:W-:Y:S01]  /*1eb0*/  ISETP.GT.U32.AND P4, PT, R2, R6, PT ;  /* 0x000000060200720c */ /* 0x000fe20003f84070 */
[----:B------:R-:W-:Y:S01]  /*1ec0*/  IMAD.HI.U32 R5, R122, R133, RZ ;  /* 0x000000857a057227 */ /* 0x000fe200078e00ff */
[C---:B------:R-:W-:Y:S02]  /*1ed0*/  LOP3.LUT R130, R128.reuse, 0x34, RZ, 0xfc, !PT ;  /* 0x0000003480827812 */ /* 0x040fe400078efcff */
[----:B------:R-:W-:Y:S01]  /*1ee0*/  LOP3.LUT R150, R128, 0x38, RZ, 0xfc, !PT ;  /* 0x0000003880967812 */ /* 0x000fe200078efcff */
[----:B------:R-:W-:Y:S02]  /*1ef0*/  IMAD.MOV R8, RZ, RZ, -R8 ;  /* 0x000000ffff087224 */ /* 0x000fe400078e0a08 */
[----:B------:R-:W-:Y:S02]  /*1f00*/  IMAD.MOV R5, RZ, RZ, -R5 ;  /* 0x000000ffff057224 */ /* 0x000fe400078e0a05 */
[----:B------:R-:W-:-:S04]  /*1f10*/  IMAD.WIDE R84, R246, 0x4, R172 ;  /* 0x00000004f6547825 */ /* 0x000fc800078e02ac */
[----:B------:R-:W-:Y:S01]  /*1f20*/  IMAD.WIDE R86, R246, 0x4, R14 ;  /* 0x00000004f6567825 */ /* 0x000fe200078e020e */
[----:B------:R1:W-:Y:S03]  /*1f30*/  LDGSTS.E [R241+0x2800], [R84.64], !P5 ;  /* 0x0280000054f17fae */ /* 0x0003e6000e921848 */
[----:B------:R-:W-:Y:S01]  /*1f40*/  IMAD R134, R2, R8, R89 ;  /* 0x0000000802867224 */ /* 0x000fe200078e0259 */
[----:B------:R1:W-:Y:S01]  /*1f50*/  LDGSTS.E [R241+0x2a00], [R86.64], !P5 ;  /* 0x02a0000056f17fae */ /* 0x0003e2000e921848 */
[----:B------:R-:W-:Y:S01]  /*1f60*/  IMAD.WIDE R88, R196, 0x4, R172 ;  /* 0x00000004c4587825 */ /* 0x000fe200078e02ac */
[----:B------:R-:W-:Y:S02]  /*1f70*/  LOP3.LUT P5, RZ, R13, 0x1, RZ, 0xc0, !PT ;  /* 0x000000010dff7812 */ /* 0x000fe400078ac0ff */
[----:B------:R-:W-:Y:S01]  /*1f80*/  IABS R13, R151 ;  /* 0x00000097000d7213 */ /* 0x000fe20000000000 */
[----:B------:R-:W-:Y:S01]  /*1f90*/  IMAD R133, R2, R5, R133 ;  /* 0x0000000502857224 */ /* 0x000fe200078e0285 */
[----:B------:R1:W-:Y:S01]  /*1fa0*/  LDGSTS.E [R241+0x3800], [R88.64], !P3 ;  /* 0x0380000058f17fae */ /* 0x0003e2000d921848 */
[----:B------:R-:W-:Y:S01]  /*1fb0*/  IMAD.WIDE R90, R196, 0x4, R14 ;  /* 0x00000004c45a7825 */ /* 0x000fe200078e020e */
[----:B------:R-:W-:-:S03]  /*1fc0*/  SHF.R.U32.HI R8, RZ, 0x9, R0 ;  /* 0x00000009ff087819 */ /* 0x000fc60000011600 */
[--C-:B------:R-:W-:Y:S01]  /*1fd0*/  @!P6 IMAD.IADD R132, R132, 0x1, -R2.reuse ;  /* 0x000000018484e824 */ /* 0x100fe200078e0a02 */
[----:B------:R1:W-:Y:S01]  /*1fe0*/  LDGSTS.E [R241+0x3a00], [R90.64], !P3 ;  /* 0x03a000005af17fae */ /* 0x0003e2000d921848 */
[----:B------:R-:W-:Y:S01]  /*1ff0*/  @!P4 IMAD.IADD R6, R6, 0x1, -R2 ;  /* 0x000000010606c824 */ /* 0x000fe200078e0a02 */
[----:B------:R-:W-:Y:S01]  /*2000*/  ISETP.GT.U32.AND P4, PT, R2, R133, PT ;  /* 0x000000850200720c */ /* 0x000fe20003f84070 */
[----:B------:R-:W-:Y:S01]  /*2010*/  IMAD.HI.U32 R5, R122, R135, RZ ;  /* 0x000000877a057227 */ /* 0x000fe200078e00ff */
[----:B------:R-:W-:Y:S02]  /*2020*/  ISETP.GT.U32.AND P3, PT, R2, R132, PT ;  /* 0x000000840200720c */ /* 0x000fe40003f64070 */
[----:B------:R-:W-:Y:S01]  /*2030*/  ISETP.GE.AND P6, PT, R128, RZ, PT ;  /* 0x000000ff8000720c */ /* 0x000fe20003fc6270 */
[----:B------:R-:W-:Y:S02]  /*2040*/  IMAD.MOV R5, RZ, RZ, -R5 ;  /* 0x000000ffff057224 */ /* 0x000fe400078e0a05 */
[----:B------:R-:W-:-:S04]  /*2050*/  IMAD.WIDE R92, R189, 0x4, R172 ;  /* 0x00000004bd5c7825 */ /* 0x000fc800078e02ac */
[----:B------:R-:W-:Y:S01]  /*2060*/  IMAD R135, R2, R5, R135 ;  /* 0x0000000502877224 */ /* 0x000fe200078e0287 */
[----:B------:R1:W-:Y:S01]  /*2070*/  LDGSTS.E [R241+0x4800], [R92.64], P5 ;  /* 0x048000005cf17fae */ /* 0x0003e2000a921848 */
[--C-:B------:R-:W-:Y:S02]  /*2080*/  @!P4 IMAD.IADD R133, R133, 0x1, -R2.reuse ;  /* 0x000000018585c824 */ /* 0x100fe400078e0a02 */
[----:B------:R-:W-:Y:S01]  /*2090*/  @!P3 IMAD.IADD R132, R132, 0x1, -R2 ;  /* 0x000000018484b824 */ /* 0x000fe200078e0a02 */
[----:B------:R-:W-:Y:S01]  /*20a0*/  ISETP.GT.U32.AND P3, PT, R2, R135, PT ;  /* 0x000000870200720c */ /* 0x000fe20003f64070 */
[----:B------:R-:W-:Y:S01]  /*20b0*/  IMAD.HI.U32 R5, R122, R13, RZ ;  /* 0x0000000d7a057227 */ /* 0x000fe200078e00ff */
[----:B------:R-:W-:-:S03]  /*20c0*/  ISETP.GT.U32.AND P4, PT, R2, R133, PT ;  /* 0x000000850200720c */ /* 0x000fc60003f84070 */
[----:B------:R-:W-:-:S04]  /*20d0*/  IMAD.WIDE R94, R189, 0x4, R14 ;  /* 0x00000004bd5e7825 */ /* 0x000fc800078e020e */
[----:B------:R-:W-:Y:S01]  /*20e0*/  IMAD.MOV R136, RZ, RZ, -R5 ;  /* 0x000000ffff887224 */ /* 0x000fe200078e0a05 */
[----:B------:R1:W-:Y:S01]  /*20f0*/  LDGSTS.E [R241+0x4a00], [R94.64], P5 ;  /* 0x04a000005ef17fae */ /* 0x0003e2000a921848 */
[----:B------:R-:W-:Y:S01]  /*2100*/  ISETP.GT.U32.AND P5, PT, R2, R134, PT ;  /* 0x000000860200720c */ /* 0x000fe20003fa4070 */
[----:B------:R-:W-:Y:S01]  /*2110*/  @!P6 IMAD.MOV R6, RZ, RZ, -R6 ;  /* 0x000000ffff06e224 */ /* 0x000fe200078e0a06 */
[----:B------:R-:W-:Y:S01]  /*2120*/  LOP3.LUT P6, RZ, R8, 0x1, RZ, 0xc0, !PT ;  /* 0x0000000108ff7812 */ /* 0x000fe200078cc0ff */
[----:B------:R-:W-:Y:S02]  /*2130*/  IMAD R136, R2, R136, R13 ;  /* 0x0000008802887224 */ /* 0x000fe400078e020d */
[----:B------:R-:W-:Y:S02]  /*2140*/  @!P3 IMAD.IADD R135, R135, 0x1, -R2 ;  /* 0x000000018787b824 */ /* 0x000fe400078e0a02 */
[----:B------:R-:W-:Y:S01]  /*2150*/  IMAD.HI.U32 R5, R122, R137, RZ ;  /* 0x000000897a057227 */ /* 0x000fe200078e00ff */
[----:B------:R-:W-:-:S03]  /*2160*/  ISETP.GT.U32.AND P3, PT, R2, R136, PT ;  /* 0x000000880200720c */ /* 0x000fc60003f64070 */
[----:B------:R-:W-:Y:S01]  /*2170*/  @!P4 IMAD.IADD R133, R133, 0x1, -R2 ;  /* 0x000000018585c824 */ /* 0x000fe200078e0a02 */
[----:B------:R-:W-:Y:S01]  /*2180*/  ISETP.GE.AND P4, PT, R96, RZ, PT ;  /* 0x000000ff6000720c */ /* 0x000fe20003f86270 */
[----:B------:R-:W-:Y:S02]  /*2190*/  IMAD.MOV R5, RZ, RZ, -R5 ;  /* 0x000000ffff057224 */ /* 0x000fe400078e0a05 */
[----:B------:R-:W-:-:S04]  /*21a0*/  IMAD.HI.U32 R96, R122, R109, RZ ;  /* 0x0000006d7a607227 */ /* 0x000fc800078e00ff */
[----:B------:R-:W-:Y:S02]  /*21b0*/  IMAD R13, R244, 0x16, RZ ;  /* 0x00000016f40d7824 */ /* 0x000fe400078e02ff */
[----:B------:R-:W-:Y:S01]  /*21c0*/  @!P5 IMAD.IADD R134, R134, 0x1, -R2 ;  /* 0x000000018686d824 */ /* 0x000fe200078e0a02 */
[----:B------:R-:W-:Y:S01]  /*21d0*/  ISETP.GE.AND P5, PT, R97, RZ, PT ;  /* 0x000000ff6100720c */ /* 0x000fe20003fa6270 */
[----:B------:R-:W-:Y:S02]  /*21e0*/  IMAD R8, R244, 0x1a, RZ ;  /* 0x0000001af4087824 */ /* 0x000fe400078e02ff */
[----:B------:R-:W-:Y:S02]  /*21f0*/  IMAD R137, R2, R5, R137 ;  /* 0x0000000502897224 */ /* 0x000fe400078e0289 */
[----:B------:R-:W-:Y:S02]  /*2200*/  IMAD.MOV R138, RZ, RZ, -R96 ;  /* 0x000000ffff8a7224 */ /* 0x000fe400078e0a60 */
[----:B------:R-:W-:-:S02]  /*2210*/  IMAD R5, R244, 0x1e, RZ ;  /* 0x0000001ef4057824 */ /* 0x000fc400078e02ff */
[----:B------:R-:W-:-:S04]  /*2220*/  IMAD.WIDE R96, R13, 0x4, R172 ;  /* 0x000000040d607825 */ /* 0x000fc800078e02ac */
[----:B------:R-:W-:Y:S01]  /*2230*/  IMAD.WIDE R98, R13, 0x4, R14 ;  /* 0x000000040d627825 */ /* 0x000fe200078e020e */
[----:B------:R1:W-:Y:S03]  /*2240*/  LDGSTS.E [R241+0x5800], [R96.64], P6 ;  /* 0x0580000060f17fae */ /* 0x0003e6000b121848 */
[----:B------:R-:W-:Y:S01]  /*2250*/  IMAD.WIDE R100, R8, 0x4, R172 ;  /* 0x0000000408647825 */ /* 0x000fe200078e02ac */
[----:B------:R1:W-:Y:S01]  /*2260*/  LDGSTS.E [R241+0x5a00], [R98.64], P6 ;  /* 0x05a0000062f17fae */ /* 0x0003e2000b121848 */
[----:B------:R-:W-:Y:S02]  /*2270*/  ISETP.GT.U32.AND P6, PT, R2, R137, PT ;  /* 0x000000890200720c */ /* 0x000fe40003fc4070 */
[----:B------:R-:W-:Y:S01]  /*2280*/  IMAD.WIDE R102, R8, 0x4, R14 ;  /* 0x0000000408667825 */ /* 0x000fe200078e020e */
[----:B------:R1:W-:Y:S03]  /*2290*/  LDGSTS.E [R241+0x6800], [R100.64], P0 ;  /* 0x0680000064f17fae */ /* 0x0003e60008121848 */
[----:B------:R-:W-:Y:S01]  /*22a0*/  @!P3 IMAD.IADD R136, R136, 0x1, -R2 ;  /* 0x000000018888b824 */ /* 0x000fe200078e0a02 */
[C---:B------:R-:W-:Y:S01]  /*22b0*/  ISETP.GT.U32.AND P3, PT, R2.reuse, R134, PT ;  /* 0x000000860200720c */ /* 0x040fe20003f64070 */
[----:B------:R-:W-:Y:S01]  /*22c0*/  IMAD.WIDE R104, R5, 0x4, R172 ;  /* 0x0000000405687825 */ /* 0x000fe200078e02ac */
[----:B------:R1:W-:Y:S01]  /*22d0*/  LDGSTS.E [R241+0x6a00], [R102.64], P0 ;  /* 0x06a0000066f17fae */ /* 0x0003e20008121848 */
[----:B------:R-:W-:-:S02]  /*22e0*/  ISETP.GT.U32.AND P0, PT, R2, R135, PT ;  /* 0x000000870200720c */ /* 0x000fc40003f04070 */
[----:B------:R-:W-:Y:S01]  /*22f0*/  IMAD.WIDE R106, R5, 0x4, R14 ;  /* 0x00000004056a7825 */ /* 0x000fe200078e020e */
[----:B------:R1:W-:Y:S03]  /*2300*/  LDGSTS.E [R241+0x7800], [R104.64], P2 ;  /* 0x0780000068f17fae */ /* 0x0003e60009121848 */
[----:B------:R-:W-:Y:S01]  /*2310*/  @!P4 IMAD.MOV R132, RZ, RZ, -R132 ;  /* 0x000000ffff84c224 */ /* 0x000fe200078e0a84 */
[----:B------:R1:W-:Y:S01]  /*2320*/  LDGSTS.E [R241+0x7a00], [R106.64], P2 ;  /* 0x07a000006af17fae */ /* 0x0003e20009121848 */
[----:B------:R-:W-:Y:S01]  /*2330*/  ISETP.GT.U32.AND P2, PT, R2, R136, PT ;  /* 0x000000880200720c */ /* 0x000fe20003f44070 */
[----:B------:R-:W-:Y:S01]  /*2340*/  @!P5 IMAD.MOV R133, RZ, RZ, -R133 ;  /* 0x000000ffff85d224 */ /* 0x000fe200078e0a85 */
[----:B------:R-:W-:Y:S01]  /*2350*/  ISETP.GE.U32.AND P4, PT, R108, 0x7fffffd1, PT ;  /* 0x7fffffd16c00780c */ /* 0x000fe20003f86070 */
[----:B------:R-:W-:Y:S01]  /*2360*/  IMAD.HI.U32 R108, R122, R149, RZ ;  /* 0x000000957a6c7227 */ /* 0x000fe200078e00ff */
[----:B------:R-:W-:-:S02]  /*2370*/  ISETP.GE.U32.AND P5, PT, R152, 0x7fffffdd, PT ;  /* 0x7fffffdd9800780c */ /* 0x000fc40003fa6070 */
[----:B------:R-:W-:Y:S01]  /*2380*/  IADD3 R152, R252, -0xc, RZ ;  /* 0xfffffff4fc987810 */ /* 0x000fe20007ffe0ff */
[----:B------:R-:W-:Y:S01]  /*2390*/  @!P3 IMAD.IADD R134, R134, 0x1, -R2 ;  /* 0x000000018686b824 */ /* 0x000fe200078e0a02 */
[----:B------:R-:W-:Y:S01]  /*23a0*/  ISETP.GE.AND P3, PT, R110, RZ, PT ;  /* 0x000000ff6e00720c */ /* 0x000fe20003f66270 */
[----:B------:R-:W-:Y:S02]  /*23b0*/  IMAD.MOV R108, RZ, RZ, -R108 ;  /* 0x000000ffff6c7224 */ /* 0x000fe400078e0a6c */
[----:B------:R-:W-:Y:S02]  /*23c0*/  IMAD R138, R2, R138, R109 ;  /* 0x0000008a028a7224 */ /* 0x000fe400078e026d */
[----:B------:R-:W-:Y:S01]  /*23d0*/  @!P2 IMAD.IADD R136, R136, 0x1, -R2 ;  /* 0x000000018888a824 */ /* 0x000fe200078e0a02 */
[----:B------:R-:W-:Y:S01]  /*23e0*/  ISETP.GE.AND P2, PT, R111, RZ, PT ;  /* 0x000000ff6f00720c */ /* 0x000fe20003f46270 */
[----:B------:R-:W-:Y:S02]  /*23f0*/  IMAD R149, R2, R108, R149 ;  /* 0x0000006c02957224 */ /* 0x000fe400078e0295 */
[----:B------:R-:W-:-:S04]  /*2400*/  IMAD.WIDE R108, R153, 0x4, R172 ;  /* 0x00000004996c7825 */ /* 0x000fc800078e02ac */
[----:B------:R-:W-:Y:S01]  /*2410*/  @!P0 IMAD.IADD R135, R135, 0x1, -R2 ;  /* 0x0000000187878824 */ /* 0x000fe200078e0a02 */
[C---:B------:R-:W-:Y:S01]  /*2420*/  ISETP.GT.U32.AND P0, PT, R2.reuse, R138, PT ;  /* 0x0000008a0200720c */ /* 0x040fe20003f04070 */
[----:B------:R-:W-:Y:S01]  /*2430*/  IMAD.WIDE R110, R153, 0x4, R14 ;  /* 0x00000004996e7825 */ /* 0x000fe200078e020e */
[----:B------:R1:W-:Y:S01]  /*2440*/  LDGSTS.E [R240+0xc00], [R108.64], !P5 ;  /* 0x00c000006cf07fae */ /* 0x0003e2000e921848 */
[----:B------:R-:W-:Y:S02]  /*2450*/  IABS R153, R157 ;  /* 0x0000009d00997213 */ /* 0x000fe40000000000 */
[----:B------:R-:W-:Y:S01]  /*2460*/  @!P6 IMAD.IADD R137, R137, 0x1, -R2 ;  /* 0x000000018989e824 */ /* 0x000fe200078e0a02 */
[----:B------:R1:W-:Y:S01]  /*2470*/  LDGSTS.E [R240+0xe00], [R110.64], !P5 ;  /* 0x00e000006ef07fae */ /* 0x0003e2000e921848 */
[----:B------:R-:W-:Y:S01]  /*2480*/  ISETP.GE.AND P6, PT, R151, RZ, PT ;  /* 0x000000ff9700720c */ /* 0x000fe20003fc6270 */
[----:B------:R-:W-:Y:S01]  /*2490*/  @!P3 IMAD.MOV R134, RZ, RZ, -R134 ;  /* 0x000000ffff86b224 */ /* 0x000fe200078e0a86 */
[C---:B------:R-:W-:Y:S01]  /*24a0*/  ISETP.GT.U32.AND P3, PT, R2.reuse, R149, PT ;  /* 0x000000950200720c */ /* 0x040fe20003f64070 */
[----:B------:R-:W-:Y:S01]  /*24b0*/  @!P2 IMAD.MOV R135, RZ, RZ, -R135 ;  /* 0x000000ffff87a224 */ /* 0x000fe200078e0a87 */
[----:B------:R-:W-:Y:S01]  /*24c0*/  ISETP.GT.U32.AND P5, PT, R2, R137, PT ;  /* 0x000000890200720c */ /* 0x000fe20003fa4070 */
[----:B------:R-:W-:Y:S01]  /*24d0*/  IMAD.SHL.U32 R131, R131, 0x100, RZ ;  /* 0x0000010083837824 */ /* 0x000fe200078e00ff */
[----:B------:R-:W-:Y:S01]  /*24e0*/  IADD3 R151, R252, -0x8, RZ ;  /* 0xfffffff8fc977810 */ /* 0x000fe20007ffe0ff */
[----:B------:R-:W-:Y:S01]  /*24f0*/  @!P0 IMAD.IADD R138, R138, 0x1, -R2 ;  /* 0x000000018a8a8824 */ /* 0x000fe200078e0a02 */
[----:B------:R-:W-:-:S02]  /*2500*/  ISETP.GE.U32.AND P2, PT, R152, 0x7fffffd5, PT ;  /* 0x7fffffd59800780c */ /* 0x000fc40003f46070 */
[----:B------:R-:W-:Y:S02]  /*2510*/  IABS R152, R158 ;  /* 0x0000009e00987213 */ /* 0x000fe40000000000 */
[----:B------:R-:W-:Y:S01]  /*2520*/  ISETP.GT.U32.AND P0, PT, R2, R138, PT ;  /* 0x0000008a0200720c */ /* 0x000fe20003f04070 */
[----:B------:R-:W-:Y:S01]  /*2530*/  @!P6 IMAD.MOV R136, RZ, RZ, -R136 ;  /* 0x000000ffff88e224 */ /* 0x000fe200078e0a88 */
[----:B------:R-:W-:Y:S01]  /*2540*/  ISETP.GE.U32.AND P6, PT, R151, 0x7fffffd9, PT ;  /* 0x7fffffd99700780c */ /* 0x000fe20003fc6070 */
[--C-:B------:R-:W-:Y:S01]  /*2550*/  @!P3 IMAD.IADD R149, R149, 0x1, -R2.reuse ;  /* 0x000000019595b824 */ /* 0x100fe200078e0a02 */
[----:B------:R-:W-:Y:S01]  /*2560*/  IADD3 R252, R252, -0x40, RZ ;  /* 0xffffffc0fcfc7810 */ /* 0x000fe20007ffe0ff */
[----:B------:R-:W-:Y:S01]  /*2570*/  @!P5 IMAD.IADD R137, R137, 0x1, -R2 ;  /* 0x000000018989d824 */ /* 0x000fe200078e0a02 */
[----:B------:R-:W-:Y:S01]  /*2580*/  ISETP.GE.AND P5, PT, R154, RZ, PT ;  /* 0x000000ff9a00720c */ /* 0x000fe20003fa6270 */
[----:B------:R-:W-:Y:S01]  /*2590*/  IMAD.HI.U32 R151, R122, R153, RZ ;  /* 0x000000997a977227 */ /* 0x000fe200078e00ff */
[----:B------:R-:W-:-:S02]  /*25a0*/  ISETP.GT.U32.AND P3, PT, R2, R149, PT ;  /* 0x000000950200720c */ /* 0x000fc40003f64070 */
[----:B------:R-:W-:Y:S01]  /*25b0*/  LOP3.LUT R154, R201, 0x60, RZ, 0xc0, !PT ;  /* 0x00000060c99a7812 */ /* 0x000fe200078ec0ff */
[----:B------:R-:W-:Y:S02]  /*25c0*/  IMAD.MOV R151, RZ, RZ, -R151 ;  /* 0x000000ffff977224 */ /* 0x000fe400078e0a97 */
[----:B------:R-:W-:Y:S01]  /*25d0*/  @!P0 IMAD.IADD R138, R138, 0x1, -R2 ;  /* 0x000000018a8a8824 */ /* 0x000fe200078e0a02 */
[----:B------:R-:W-:Y:S01]  /*25e0*/  ISETP.GE.AND P0, PT, R155, RZ, PT ;  /* 0x000000ff9b00720c */ /* 0x000fe20003f06270 */
[C---:B------:R-:W-:Y:S01]  /*25f0*/  IMAD R151, R2.reuse, R151, R153 ;  /* 0x0000009702977224 */ /* 0x040fe200078e0299 */
[----:B------:R1:W2:Y:S01]  /*2600*/  R2UR UR7, R154 ;  /* 0x000000009a0773c2 */ /* 0x0002a200000e0000 */
[----:B------:R-:W-:Y:S02]  /*2610*/  IMAD.MOV.U32 R153, RZ, RZ, R152 ;  /* 0x000000ffff997224 */ /* 0x000fe400078e0098 */
[----:B------:R-:W-:Y:S01]  /*2620*/  @!P5 IMAD.MOV R137, RZ, RZ, -R137 ;  /* 0x000000ffff89d224 */ /* 0x000fe200078e0a89 */
[----:B------:R-:W-:Y:S01]  /*2630*/  ISETP.GT.U32.AND P5, PT, R2, R151, PT ;  /* 0x000000970200720c */ /* 0x000fe20003fa4070 */
[----:B------:R-:W-:-:S04]  /*2640*/  IMAD.HI.U32 R152, R122, R153, RZ ;  /* 0x000000997a987227 */ /* 0x000fc800078e00ff */
[----:B------:R-:W-:Y:S01]  /*2650*/  @!P3 IMAD.IADD R149, R149, 0x1, -R2 ;  /* 0x000000019595b824 */ /* 0x000fe200078e0a02 */
[----:B------:R-:W-:Y:S01]  /*2660*/  ISETP.GE.AND P3, PT, R156, RZ, PT ;  /* 0x000000ff9c00720c */ /* 0x000fe20003f66270 */
[----:B-1----:R-:W-:Y:S01]  /*2670*/  IMAD.IADD R154, R114, 0x1, R115 ;  /* 0x00000001729a7824 */ /* 0x002fe200078e0273 */
[----:B------:R-:W-:Y:S01]  /*2680*/  LOP3.LUT R156, R128, 0x2c, RZ, 0xfc, !PT ;  /* 0x0000002c809c7812 */ /* 0x000fe200078efcff */
[----:B------:R-:W-:Y:S02]  /*2690*/  IMAD.MOV R114, RZ, RZ, -R152 ;  /* 0x000000ffff727224 */ /* 0x000fe400078e0a98 */
[----:B------:R-:W-:Y:S01]  /*26a0*/  IMAD.IADD R152, R112, 0x1, R113 ;  /* 0x0000000170987824 */ /* 0x000fe200078e0271 */
[----:B------:R-:W-:Y:S01]  /*26b0*/  IABS R155, R156 ;  /* 0x0000009c009b7213 */ /* 0x000fe20000000000 */
[----:B------:R-:W-:Y:S01]  /*26c0*/  IMAD R153, R2, R114, R153 ;  /* 0x0000007202997224 */ /* 0x000fe200078e0299 */
[----:B------:R-:W-:Y:S01]  /*26d0*/  LOP3.LUT R154, R154, 0x3, RZ, 0xc0, !PT ;  /* 0x000000039a9a7812 */ /* 0x000fe200078ec0ff */
[----:B------:R-:W-:Y:S01]  /*26e0*/  IMAD.WIDE R112, R249, 0x4, R172 ;  /* 0x00000004f9707825 */ /* 0x000fe200078e02ac */
[----:B------:R-:W-:-:S02]  /*26f0*/  LOP3.LUT R152, R152, 0x3, RZ, 0xc0, !PT ;  /* 0x0000000398987812 */ /* 0x000fc400078ec0ff */
[----:B------:R-:W-:Y:S01]  /*2700*/  IADD3 R154, R154, R120, R117 ;  /* 0x000000789a9a7210 */ /* 0x000fe20007ffe075 */
[----:B------:R-:W-:Y:S01]  /*2710*/  @!P0 IMAD.MOV R138, RZ, RZ, -R138 ;  /* 0x000000ffff8a8224 */ /* 0x000fe200078e0a8a */
[----:B------:R-:W-:Y:S01]  /*2720*/  ISETP.GE.AND P0, PT, R159, R139, PT ;  /* 0x0000008b9f00720c */ /* 0x000fe20003f06270 */
[----:B------:R-:W-:Y:S01]  /*2730*/  IMAD.WIDE R114, R249, 0x4, R14 ;  /* 0x00000004f9727825 */ /* 0x000fe200078e020e */
[----:B------:R1:W-:Y:S01]  /*2740*/  LDGSTS.E [R240+0x1c00], [R112.64], !P6 ;  /* 0x01c0000070f07fae */ /* 0x0003e2000f121848 */
[----:B------:R-:W-:Y:S01]  /*2750*/  IABS R117, R146 ;  /* 0x0000009200757213 */ /* 0x000fe20000000000 */
[----:B--2---:R-:W-:Y:S01]  /*2760*/  USHF.R.U32.HI UR4, URZ, 0x1, UR7 ;  /* 0x000000013f047899 */ /* 0x004fe20008011607 */
[----:B------:R-:W-:Y:S01]  /*2770*/  @!P5 IMAD.IADD R151, R151, 0x1, -R2 ;  /* 0x000000019797d824 */ /* 0x000fe200078e0a02 */
[----:B------:R2:W-:Y:S01]  /*2780*/  LDGSTS.E [R240+0x1e00], [R114.64], !P6 ;  /* 0x01e0000072f07fae */ /* 0x0005e2000f121848 */
[----:B------:R-:W-:Y:S01]  /*2790*/  IMAD.MOV.U32 R139, RZ, RZ, R149 ;  /* 0x000000ffff8b7224 */ /* 0x000fe200078e0095 */
[----:B------:R-:W-:Y:S01]  /*27a0*/  ISETP.GE.U32.AND P5, PT, R252, 0x7fffffa1, PT ;  /* 0x7fffffa1fc00780c */ /* 0x000fe20003fa6070 */
[----:B------:R-:W-:Y:S01]  /*27b0*/  IMAD.MOV.U32 R149, RZ, RZ, R155 ;  /* 0x000000ffff957224 */ /* 0x000fe200078e009b */
[C---:B------:R-:W-:Y:S01]  /*27c0*/  ISETP.GT.U32.AND P6, PT, R2.reuse, R151, PT ;  /* 0x000000970200720c */ /* 0x040fe20003fc4070 */
[----:B------:R-:W-:Y:S01]  /*27d0*/  @!P3 IMAD.MOV R139, RZ, RZ, -R139 ;  /* 0x000000ffff8bb224 */ /* 0x000fe200078e0a8b */
[----:B------:R-:W-:Y:S01]  /*27e0*/  ISETP.GT.U32.AND P3, PT, R2, R153, PT ;  /* 0x000000990200720c */ /* 0x000fe20003f64070 */
[----:B------:R-:W-:Y:S01]  /*27f0*/  IMAD.HI.U32 R129, R122, R149, RZ ;  /* 0x000000957a817227 */ /* 0x000fe200078e00ff */
[----:B------:R-:W-:-:S02]  /*2800*/  SEL R144, RZ, 0x1, P5 ;  /* 0x00000001ff907807 */ /* 0x000fc40002800000 */
[----:B------:R-:W-:Y:S01]  /*2810*/  IADD3 R120, R142, R7, R4 ;  /* 0x000000078e787210 */ /* 0x000fe20007ffe004 */
[----:B------:R-:W-:Y:S01]  /*2820*/  IMAD.MOV R129, RZ, RZ, -R129 ;  /* 0x000000ffff817224 */ /* 0x000fe200078e0a81 */
[----:B------:R-:W-:Y:S01]  /*2830*/  IABS R7, R130 ;  /* 0x0000008200077213 */ /* 0x000fe20000000000 */
[----:B------:R-:W-:Y:S01]  /*2840*/  IMAD.IADD R144, R144, 0x1, R145 ;  /* 0x0000000190907824 */ /* 0x000fe200078e0291 */
[----:B------:R-:W-:Y:S01]  /*2850*/  IADD3 R152, R152, R119, R118 ;  /* 0x0000007798987210 */ /* 0x000fe20007ffe076 */
[----:B------:R-:W-:Y:S01]  /*2860*/  IMAD R129, R2, R129, R149 ;  /* 0x0000008102817224 */ /* 0x000fe200078e0295 */
[----:B------:R-:W-:Y:S01]  /*2870*/  LOP3.LUT R149, R128, 0x3c, RZ, 0xfc, !PT ;  /* 0x0000003c80957812 */ /* 0x000fe200078efcff */
[--C-:B------:R-:W-:Y:S01]  /*2880*/  @!P6 IMAD.IADD R151, R151, 0x1, -R2.reuse ;  /* 0x000000019797e824 */ /* 0x100fe200078e0a02 */
[----:B------:R-:W-:Y:S01]  /*2890*/  ISETP.GE.AND P6, PT, R157, RZ, PT ;  /* 0x000000ff9d00720c */ /* 0x000fe20003fc6270 */
[----:B------:R-:W-:Y:S01]  /*28a0*/  @!P3 IMAD.IADD R153, R153, 0x1, -R2 ;  /* 0x000000019999b824 */ /* 0x000fe200078e0a02 */
[----:B------:R-:W-:Y:S01]  /*28b0*/  LOP3.LUT R144, R144, 0x3, RZ, 0xc0, !PT ;  /* 0x0000000390907812 */ /* 0x000fe200078ec0ff */
[----:B------:R-:W-:Y:S01]  /*28c0*/  IMAD.MOV.U32 R141, RZ, RZ, R151 ;  /* 0x000000ffff8d7224 */ /* 0x000fe200078e0097 */
[----:B------:R-:W-:Y:S01]  /*28d0*/  IABS R145, R150 ;  /* 0x0000009600917213 */ /* 0x000fe20000000000 */
[----:B------:R-:W-:Y:S01]  /*28e0*/  IMAD.HI.U32 R3, R122, R117, RZ ;  /* 0x000000757a037227 */ /* 0x000fe200078e00ff */
[----:B------:R-:W-:-:S02]  /*28f0*/  ISETP.GT.U32.AND P3, PT, R2, R153, PT ;  /* 0x000000990200720c */ /* 0x000fc40003f64070 */
[----:B------:R-:W-:Y:S01]  /*2900*/  IADD3 R127, R144, R127, R140 ;  /* 0x0000007f907f7210 */ /* 0x000fe20007ffe08c */
[----:B------:R-:W-:Y:S01]  /*2910*/  IMAD.MOV R3, RZ, RZ, -R3 ;  /* 0x000000ffff037224 */ /* 0x000fe200078e0a03 */
[----:B------:R-:W-:Y:S01]  /*2920*/  LOP3.LUT R143, R154, 0xf, RZ, 0xc0, !PT ;  /* 0x0000000f9a8f7812 */ /* 0x000fe200078ec0ff */
[----:B------:R-:W-:Y:S01]  /*2930*/  IMAD.HI.U32 R4, R122, R7, RZ ;  /* 0x000000077a047227 */ /* 0x000fe200078e00ff */
[----:B------:R-:W-:Y:S02]  /*2940*/  SEL R147, RZ, 0x4, P0 ;  /* 0x00000004ff937807 */ /* 0x000fe40000000000 */
[----:B------:R-:W-:Y:S01]  /*2950*/  LOP3.LUT R236, R243, UR4, RZ, 0x3c, !PT ;  /* 0x00000004f3ec7c12 */ /* 0x000fe2000f8e3cff */
[----:B------:R-:W-:Y:S01]  /*2960*/  @!P6 IMAD.MOV R141, RZ, RZ, -R141 ;  /* 0x000000ffff8de224 */ /* 0x000fe200078e0a8d */
[C---:B------:R-:W-:Y:S01]  /*2970*/  ISETP.GT.U32.AND P6, PT, R2.reuse, R129, PT ;  /* 0x000000810200720c */ /* 0x040fe20003fc4070 */
[----:B------:R-:W-:Y:S01]  /*2980*/  IMAD R3, R2, R3, R117 ;  /* 0x0000000302037224 */ /* 0x000fe200078e0275 */
[----:B------:R-:W-:Y:S01]  /*2990*/  LOP3.LUT R178, R236, 0x40, RZ, 0x3c, !PT ;  /* 0x00000040ecb27812 */ /* 0x000fe200078e3cff */
[----:B------:R-:W-:Y:S01]  /*29a0*/  @!P3 IMAD.IADD R153, R153, 0x1, -R2 ;  /* 0x000000019999b824 */ /* 0x000fe200078e0a02 */
[----:B------:R-:W-:Y:S01]  /*29b0*/  ISETP.GE.AND P3, PT, R158, RZ, PT ;  /* 0x000000ff9e00720c */ /* 0x000fe20003f66270 */
[----:B------:R-:W-:Y:S01]  /*29c0*/  IMAD.MOV R4, RZ, RZ, -R4 ;  /* 0x000000ffff047224 */ /* 0x000fe200078e0a04 */
[----:B------:R-:W-:Y:S01]  /*29d0*/  ULDC UR4, c[0x0][0x18c] ;  /* 0x0000630000047ab9 */ /* 0x000fe20000000800 */
[----:B------:R-:W-:Y:S01]  /*29e0*/  IMAD.MOV.U32 R140, RZ, RZ, R153 ;  /* 0x000000ffff8c7224 */ /* 0x000fe200078e0099 */
[----:B------:R-:W-:Y:S01]  /*29f0*/  USHF.L.U32 UR4, UR4, 0x5, URZ ;  /* 0x0000000504047899 */ /* 0x000fe2000800063f */
[----:B------:R-:W-:-:S04]  /*2a00*/  IMAD.WIDE R116, R199, 0x4, R172 ;  /* 0x00000004c7747825 */ /* 0x000fc800078e02ac */
[----:B------:R-:W-:Y:S01]  /*2a10*/  @!P6 IMAD.IADD R129, R129, 0x1, -R2 ;  /* 0x000000018181e824 */ /* 0x000fe200078e0a02 */
[----:B------:R1:W-:Y:S01]  /*2a20*/  LDGSTS.E [R240+0x2c00], [R116.64], !P2 ;  /* 0x02c0000074f07fae */ /* 0x0003e2000d121848 */
[----:B------:R-:W-:-:S03]  /*2a30*/  IMAD.WIDE R118, R199, 0x4, R14 ;  /* 0x00000004c7767825 */ /* 0x000fc600078e020e */
[C---:B------:R-:W-:Y:S01]  /*2a40*/  ISETP.GT.U32.AND P6, PT, R2.reuse, R129, PT ;  /* 0x000000810200720c */ /* 0x040fe20003fc4070 */
[----:B------:R-:W-:Y:S01]  /*2a50*/  @!P3 IMAD.MOV R140, RZ, RZ, -R140 ;  /* 0x000000ffff8cb224 */ /* 0x000fe200078e0a8c */
[C---:B------:R-:W-:Y:S01]  /*2a60*/  ISETP.GT.U32.AND P3, PT, R2.reuse, R3, PT ;  /* 0x000000030200720c */ /* 0x040fe20003f64070 */
[----:B------:R-:W-:Y:S01]  /*2a70*/  IMAD R7, R2, R4, R7 ;  /* 0x0000000402077224 */ /* 0x000fe200078e0207 */
[----:B------:R1:W-:Y:S01]  /*2a80*/  LDGSTS.E [R240+0x2e00], [R118.64], !P2 ;  /* 0x02e0000076f07fae */ /* 0x0003e2000d121848 */
[----:B------:R-:W-:-:S03]  /*2a90*/  IMAD.HI.U32 R4, R122, R145, RZ ;  /* 0x000000917a047227 */ /* 0x000fc600078e00ff */
[----:B------:R-:W-:Y:S01]  /*2aa0*/  ISETP.GT.U32.AND P2, PT, R2, R7, PT ;  /* 0x000000070200720c */ /* 0x000fe20003f44070 */
[----:B------:R-:W-:Y:S02]  /*2ab0*/  IMAD.MOV R4, RZ, RZ, -R4 ;  /* 0x000000ffff047224 */ /* 0x000fe400078e0a04 */
[----:B------:R-:W-:Y:S02]  /*2ac0*/  IMAD R152, R152, 0x10, R143 ;  /* 0x0000001098987824 */ /* 0x000fe400078e028f */
[--C-:B------:R-:W-:Y:S01]  /*2ad0*/  @!P6 IMAD.IADD R129, R129, 0x1, -R2.reuse ;  /* 0x000000018181e824 */ /* 0x100fe200078e0a02 */
[----:B------:R-:W-:Y:S01]  /*2ae0*/  ISETP.GE.AND P6, PT, R156, RZ, PT ;  /* 0x000000ff9c00720c */ /* 0x000fe20003fc6270 */
[--C-:B------:R-:W-:Y:S02]  /*2af0*/  @!P3 IMAD.IADD R3, R3, 0x1, -R2.reuse ;  /* 0x000000010303b824 */ /* 0x100fe400078e0a02 */
[----:B------:R-:W-:Y:S01]  /*2b00*/  IMAD.MOV.U32 R142, RZ, RZ, R129 ;  /* 0x000000ffff8e7224 */ /* 0x000fe200078e0081 */
[----:B------:R-:W-:Y:S01]  /*2b10*/  IABS R129, R149 ;  /* 0x0000009500817213 */ /* 0x000fe20000000000 */
[C---:B------:R-:W-:Y:S01]  /*2b20*/  IMAD R143, R2.reuse, R4, R145 ;  /* 0x00000004028f7224 */ /* 0x040fe200078e0291 */
[----:B------:R-:W-:Y:S01]  /*2b30*/  ISETP.GT.U32.AND P3, PT, R2, R3, PT ;  /* 0x000000030200720c */ /* 0x000fe20003f64070 */
[----:B------:R-:W-:Y:S01]  /*2b40*/  @!P2 IMAD.IADD R7, R7, 0x1, -R2 ;  /* 0x000000010707a824 */ /* 0x000fe200078e0a02 */
[----:B------:R-:W-:Y:S01]  /*2b50*/  LOP3.LUT R4, R127, 0xf, RZ, 0xc0, !PT ;  /* 0x0000000f7f047812 */ /* 0x000fe200078ec0ff */
[----:B------:R-:W-:Y:S01]  /*2b60*/  IMAD.HI.U32 R122, R122, R129, RZ ;  /* 0x000000817a7a7227 */ /* 0x000fe200078e00ff */
[----:B------:R-:W-:-:S02]  /*2b70*/  LOP3.LUT R127, R131, 0xf00, RZ, 0xe2, !PT ;  /* 0x00000f00837f7812 */ /* 0x000fc400078ee2ff */
[----:B------:R-:W-:Y:S01]  /*2b80*/  ISETP.GT.U32.AND P2, PT, R2, R7, PT ;  /* 0x000000070200720c */ /* 0x000fe20003f44070 */
[----:B------:R-:W-:Y:S01]  /*2b90*/  @!P6 IMAD.MOV R142, RZ, RZ, -R142 ;  /* 0x000000ffff8ee224 */ /* 0x000fe200078e0a8e */
[----:B------:R-:W-:Y:S01]  /*2ba0*/  ISETP.GE.AND P6, PT, R146, RZ, PT ;  /* 0x000000ff9200720c */ /* 0x000fe20003fc6270 */
[----:B------:R-:W-:Y:S02]  /*2bb0*/  IMAD.MOV R122, RZ, RZ, -R122 ;  /* 0x000000ffff7a7224 */ /* 0x000fe400078e0a7a */
[----:B------:R-:W-:Y:S02]  /*2bc0*/  IMAD R125, R125, 0x10, R4 ;  /* 0x000000107d7d7824 */ /* 0x000fe400078e0204 */
[----:B------:R-:W-:Y:S01]  /*2bd0*/  @!P3 IMAD.IADD R3, R3, 0x1, -R2 ;  /* 0x000000010303b824 */ /* 0x000fe200078e0a02 */
[----:B------:R-:W-:Y:S01]  /*2be0*/  ISETP.GT.U32.AND P3, PT, R2, R143, PT ;  /* 0x0000008f0200720c */ /* 0x000fe20003f64070 */
[----:B------:R-:W-:Y:S01]  /*2bf0*/  IMAD.SHL.U32 R4, R123, 0x100, RZ ;  /* 0x000001007b047824 */ /* 0x000fe200078e00ff */
[----:B------:R-:W-:Y:S01]  /*2c00*/  LOP3.LUT R125, R125, 0xff, RZ, 0xc0, !PT ;  /* 0x000000ff7d7d7812 */ /* 0x000fe200078ec0ff */
[----:B------:R-:W-:-:S02]  /*2c10*/  IMAD.MOV.U32 R144, RZ, RZ, R3 ;  /* 0x000000ffff907224 */ /* 0x000fc400078e0003 */
[----:B------:R-:W-:Y:S01]  /*2c20*/  IMAD R3, R2, R122, R129 ;  /* 0x0000007a02037224 */ /* 0x000fe200078e0281 */
[----:B------:R-:W-:Y:S01]  /*2c30*/  LOP3.LUT R4, R4, 0xf00, RZ, 0xe2, !PT ;  /* 0x00000f0004047812 */ /* 0x000fe200078ee2ff */
[----:B------:R-:W-:Y:S01]  /*2c40*/  @!P6 IMAD.MOV R144, RZ, RZ, -R144 ;  /* 0x000000ffff90e224 */ /* 0x000fe200078e0a90 */
[----:B------:R-:W-:Y:S01]  /*2c50*/  ISETP.GE.AND P6, PT, R130, RZ, PT ;  /* 0x000000ff8200720c */ /* 0x000fe20003fc6270 */
[----:B------:R-:W-:Y:S01]  /*2c60*/  @!P2 IMAD.IADD R7, R7, 0x1, -R2 ;  /* 0x000000010707a824 */ /* 0x000fe200078e0a02 */
[----:B------:R-:W-:Y:S01]  /*2c70*/  ISETP.GT.U32.AND P2, PT, R2, R3, PT ;  /* 0x000000030200720c */ /* 0x000fe20003f44070 */
[----:B------:R-:W-:Y:S01]  /*2c80*/  IMAD R4, R121, 0x1000, R4 ;  /* 0x0000100079047824 */ /* 0x000fe200078e0204 */
[----:B------:R-:W-:Y:S01]  /*2c90*/  LOP3.LUT R121, R152, 0xff, RZ, 0xc0, !PT ;  /* 0x000000ff98797812 */ /* 0x000fe200078ec0ff */
[----:B------:R-:W-:Y:S01]  /*2ca0*/  IMAD.MOV.U32 R146, RZ, RZ, R7 ;  /* 0x000000ffff927224 */ /* 0x000fe200078e0007 */
[----:B------:R-:W-:Y:S01]  /*2cb0*/  SHF.R.U32.HI R7, RZ, 0xc, R0 ;  /* 0x0000000cff077819 */ /* 0x000fe20000011600 */
[----:B------:R-:W-:-:S02]  /*2cc0*/  @!P3 IMAD.IADD R143, R143, 0x1, -R2 ;  /* 0x000000018f8fb824 */ /* 0x000fc400078e0a02 */
[----:B------:R-:W-:Y:S02]  /*2cd0*/  IMAD R120, R120, 0x1000, R127 ;  /* 0x0000100078787824 */ /* 0x000fe400078e027f */
[----:B------:R-:W-:Y:S01]  /*2ce0*/  IMAD.WIDE R122, R195, 0x4, R14 ;  /* 0x00000004c37a7825 */ /* 0x000fe200078e020e */
[----:B------:R-:W-:-:S03]  /*2cf0*/  ISETP.GT.U32.AND P3, PT, R2, R143, PT ;  /* 0x0000008f0200720c */ /* 0x000fc60003f64070 */
[----:B------:R-:W-:Y:S01]  /*2d00*/  @!P6 IMAD.MOV R146, RZ, RZ, -R146 ;  /* 0x000000ffff92e224 */ /* 0x000fe200078e0a92 */
[----:B------:R-:W-:Y:S01]  /*2d10*/  ISETP.GT.AND P6, PT, R238, 0x1f, PT ;  /* 0x0000001fee00780c */ /* 0x000fe20003fc4270 */
[----:B------:R-:W-:Y:S01]  /*2d20*/  @!P2 IMAD.IADD R3, R3, 0x1, -R2 ;  /* 0x000000010303a824 */ /* 0x000fe200078e0a02 */
[----:B------:R-:W-:Y:S01]  /*2d30*/  LOP3.LUT P2, RZ, R7, 0x1, RZ, 0xc0, !PT ;  /* 0x0000000107ff7812 */ /* 0x000fe2000784c0ff */
[----:B------:R-:W-:Y:S01]  /*2d40*/  IMAD.IADD R148, R120, 0x1, R121 ;  /* 0x0000000178947824 */ /* 0x000fe200078e0279 */
[----:B------:R-:W-:Y:S01]  /*2d50*/  SEL R7, RZ, 0x4, !P6 ;  /* 0x00000004ff077807 */ /* 0x000fe20007000000 */
[----:B------:R-:W-:Y:S01]  /*2d60*/  IMAD.WIDE R120, R195, 0x4, R172 ;  /* 0x00000004c3787825 */ /* 0x000fe200078e02ac */
[----:B------:R-:W-:Y:S02]  /*2d70*/  ISETP.GT.U32.AND P0, PT, R2, R3, PT ;  /* 0x000000030200720c */ /* 0x000fe40003f04070 */
[----:B------:R-:W-:Y:S01]  /*2d80*/  ISETP.GE.AND P6, PT, R159, c[0x0][0x180], PT ;  /* 0x000060009f007a0c */ /* 0x000fe20003fc6270 */
[----:B------:R-:W-:Y:S01]  /*2d90*/  IMAD.IADD R145, R4, 0x1, R125 ;  /* 0x0000000104917824 */ /* 0x000fe200078e027d */
[----:B------:R1:W-:Y:S01]  /*2da0*/  LDGSTS.E [R240+0x3c00], [R120.64], !P4 ;  /* 0x03c0000078f07fae */ /* 0x0003e2000e121848 */
[----:B------:R-:W-:Y:S01]  /*2db0*/  IMAD.WIDE R124, R188, 0x4, R172 ;  /* 0x00000004bc7c7825 */ /* 0x000fe200078e02ac */
[----:B------:R-:W-:-:S02]  /*2dc0*/  SEL R7, R7, RZ, !P6 ;  /* 0x000000ff07077207 */ /* 0x000fc40007000000 */
[----:B------:R1:W-:Y:S01]  /*2dd0*/  LDGSTS.E [R240+0x3e00], [R122.64], !P4 ;  /* 0x03e000007af07fae */ /* 0x0003e2000e121848 */
[----:B------:R-:W-:Y:S01]  /*2de0*/  ISETP.GE.AND P4, PT, R150, RZ, PT ;  /* 0x000000ff9600720c */ /* 0x000fe20003f86270 */
[----:B------:R-:W-:Y:S01]  /*2df0*/  IMAD.WIDE R126, R188, 0x4, R14 ;  /* 0x00000004bc7e7825 */ /* 0x000fe200078e020e */
[----:B------:R-:W-:Y:S01]  /*2e00*/  ISETP.GT.AND P6, PT, R238, 0x3f, PT ;  /* 0x0000003fee00780c */ /* 0x000fe20003fc4270 */
[----:B------:R1:W-:Y:S01]  /*2e10*/  LDGSTS.E [R240+0x4c00], [R124.64], P2 ;  /* 0x04c000007cf07fae */ /* 0x0003e20009121848 */
[----:B------:R-:W-:Y:S01]  /*2e20*/  SHF.R.U32.HI R4, RZ, 0x8, R0 ;  /* 0x00000008ff047819 */ /* 0x000fe20000011600 */
[--C-:B------:R-:W-:Y:S01]  /*2e30*/  @!P3 IMAD.IADD R143, R143, 0x1, -R2.reuse ;  /* 0x000000018f8fb824 */ /* 0x100fe200078e0a02 */
[----:B------:R-:W-:Y:S01]  /*2e40*/  SEL R147, R147, RZ, P6 ;  /* 0x000000ff93937207 */ /* 0x000fe20003000000 */
[----:B------:R-:W-:Y:S01]  /*2e50*/  @!P0 IMAD.IADD R3, R3, 0x1, -R2 ;  /* 0x0000000103038824 */ /* 0x000fe200078e0a02 */
[----:B------:R-:W-:Y:S01]  /*2e60*/  ISETP.NE.U32.AND P6, PT, R7, RZ, PT ;  /* 0x000000ff0700720c */ /* 0x000fe20003fc5070 */
[----:B------:R1:W-:Y:S01]  /*2e70*/  LDGSTS.E [R240+0x4e00], [R126.64], P2 ;  /* 0x04e000007ef07fae */ /* 0x0003e20009121848 */
[----:B------:R-:W-:Y:S01]  /*2e80*/  SHF.R.U32.HI R7, RZ, 0x4, R0 ;  /* 0x00000004ff077819 */ /* 0x000fe20000011600 */
[----:B------:R-:W-:Y:S01]  /*2e90*/  IMAD.MOV.U32 R2, RZ, RZ, R143 ;  /* 0x000000ffff027224 */ /* 0x000fe200078e008f */
[----:B------:R-:W-:Y:S01]  /*2ea0*/  LOP3.LUT P3, RZ, R4, 0x1, RZ, 0xc0, !PT ;  /* 0x0000000104ff7812 */ /* 0x000fe2000786c0ff */
[----:B------:R-:W-:Y:S01]  /*2eb0*/  IMAD R4, R244, 0x17, RZ ;  /* 0x00000017f4047824 */ /* 0x000fe200078e02ff */
[----:B------:R-:W-:Y:S01]  /*2ec0*/  ISETP.GE.AND P2, PT, R149, RZ, PT ;  /* 0x000000ff9500720c */ /* 0x000fe20003f46270 */
[----:B------:R-:W-:Y:S01]  /*2ed0*/  @!P4 IMAD.MOV R2, RZ, RZ, -R2 ;  /* 0x000000ffff02c224 */ /* 0x000fe200078e0a02 */
[----:B------:R-:W-:Y:S01]  /*2ee0*/  LOP3.LUT P0, RZ, R7, 0x1, RZ, 0xc0, !PT ;  /* 0x0000000107ff7812 */ /* 0x000fe2000780c0ff */
[----:B------:R-:W-:Y:S01]  /*2ef0*/  IMAD.WIDE R128, R4, 0x4, R172 ;  /* 0x0000000404807825 */ /* 0x000fe200078e02ac */
[----:B------:R-:W-:-:S02]  /*2f00*/  PRMT R0, R145, 0x5410, R148 ;  /* 0x0000541091007816 */ /* 0x000fc40000000094 */
[----:B------:R-:W-:Y:S01]  /*2f10*/  ISETP.NE.AND P4, PT, RZ, c[0x0][0x17c], PT ;  /* 0x00005f00ff007a0c */ /* 0x000fe20003f85270 */
[----:B------:R-:W-:Y:S01]  /*2f20*/  IMAD.MOV.U32 R148, RZ, RZ, R3 ;  /* 0x000000ffff947224 */ /* 0x000fe200078e0003 */
[----:B------:R-:W-:Y:S01]  /*2f30*/  LOP3.LUT R143, RZ, c[0x0][0x17c], RZ, 0x33, !PT ;  /* 0x00005f00ff8f7a12 */ /* 0x000fe200078e33ff */
[----:B------:R-:W-:Y:S01]  /*2f40*/  IMAD R3, R244, 0x1b, RZ ;  /* 0x0000001bf4037824 */ /* 0x000fe200078e02ff */
[----:B------:R-:W-:Y:S01]  /*2f50*/  SHF.R.U64 R7, R0, 0x1f, RZ ;  /* 0x0000001f00077819 */ /* 0x000fe200000012ff */
[----:B------:R-:W-:Y:S01]  /*2f60*/  IMAD.WIDE R130, R4, 0x4, R14 ;  /* 0x0000000404827825 */ /* 0x000fe200078e020e */
[C---:B------:R-:W-:Y:S01]  /*2f70*/  SEL R228, R143.reuse, R132, !P4 ;  /* 0x000000848fe47207 */ /* 0x040fe20006000000 */
[----:B------:R1:W-:Y:S01]  /*2f80*/  LDGSTS.E [R240+0x5c00], [R128.64], P3 ;  /* 0x05c0000080f07fae */ /* 0x0003e20009921848 */
[----:B------:R-:W-:Y:S01]  /*2f90*/  SEL R226, R143, R133, !P4 ;  /* 0x000000858fe27207 */ /* 0x000fe20006000000 */
[----:B------:R-:W-:Y:S01]  /*2fa0*/  IMAD.WIDE R132, R3, 0x4, R172 ;  /* 0x0000000403847825 */ /* 0x000fe200078e02ac */
[C---:B------:R-:W-:Y:S01]  /*2fb0*/  SEL R224, R143.reuse, R134, !P4 ;  /* 0x000000868fe07207 */ /* 0x040fe20006000000 */
[----:B------:R1:W-:Y:S01]  /*2fc0*/  LDGSTS.E [R240+0x5e00], [R130.64], P3 ;  /* 0x05e0000082f07fae */ /* 0x0003e20009921848 */
[----:B------:R-:W-:Y:S01]  /*2fd0*/  SEL R222, R143, R135, !P4 ;  /* 0x000000878fde7207 */ /* 0x000fe20006000000 */
[----:B------:R-:W-:Y:S01]  /*2fe0*/  IMAD.WIDE R134, R3, 0x4, R14 ;  /* 0x0000000403867825 */ /* 0x000fe200078e020e */
[----:B------:R-:W-:Y:S01]  /*2ff0*/  SEL R202, R143, R2, !P4 ;  /* 0x000000028fca7207 */ /* 0x000fe20006000000 */
[----:B------:R1:W-:Y:S01]  /*3000*/  LDGSTS.E [R240+0x6c00], [R132.64], P0 ;  /* 0x06c0000084f07fae */ /* 0x0003e20008121848 */
[----:B------:R-:W-:Y:S01]  /*3010*/  SHF.R.U64 R2, R0, 0x1b, RZ ;  /* 0x0000001b00027819 */ /* 0x000fe200000012ff */
[----:B------:R-:W-:Y:S01]  /*3020*/  @!P2 IMAD.MOV R148, RZ, RZ, -R148 ;  /* 0x000000ffff94a224 */ /* 0x000fe200078e0a94 */
[----:B------:R-:W-:Y:S01]  /*3030*/  LOP3.LUT P2, RZ, R7, 0x1, RZ, 0xc0, !PT ;  /* 0x0000000107ff7812 */ /* 0x000fe2000784c0ff */
[----:B------:R-:W-:Y:S01]  /*3040*/  IMAD R7, R159, c[0x0][0x18c], RZ ;  /* 0x000063009f077a24 */ /* 0x000fe200078e02ff */
[----:B------:R1:W-:Y:S01]  /*3050*/  LDGSTS.E [R240+0x6e00], [R134.64], P0 ;  /* 0x06e0000086f07fae */ /* 0x0003e20008121848 */
[----:B------:R-:W-:Y:S01]  /*3060*/  LOP3.LUT P0, RZ, R2, 0x1, RZ, 0xc0, !PT ;  /* 0x0000000102ff7812 */ /* 0x000fe2000780c0ff */
[----:B------:R-:W-:Y:S01]  /*3070*/  IMAD R2, R244, 0x1f, RZ ;  /* 0x0000001ff4027824 */ /* 0x000fe200078e02ff */
[----:B------:R-:W-:Y:S01]  /*3080*/  SEL R230, R143, R6, !P4 ;  /* 0x000000068fe67207 */ /* 0x000fe20006000000 */
[----:B------:R-:W-:Y:S01]  /*3090*/  IMAD.SHL.U32 R6, R7, 0x4, RZ ;  /* 0x0000000407067824 */ /* 0x000fe200078e00ff */
[C---:B------:R-:W-:Y:S01]  /*30a0*/  SEL R220, R143.reuse, R136, !P4 ;  /* 0x000000888fdc7207 */ /* 0x040fe20006000000 */
[----:B------:R-:W-:Y:S01]  /*30b0*/  IMAD R226, R226, c[0x0][0x190], RZ ;  /* 0x00006400e2e27a24 */ /* 0x000fe200078e02ff */
[C---:B------:R-:W-:Y:S01]  /*30c0*/  SEL R218, R143.reuse, R137, !P4 ;  /* 0x000000898fda7207 */ /* 0x040fe20006000000 */
[----:B------:R-:W-:Y:S01]  /*30d0*/  IMAD.WIDE R136, R2, 0x4, R172 ;  /* 0x0000000402887825 */ /* 0x000fe200078e02ac */
[----:B------:R-:W-:-:S02]  /*30e0*/  SEL R216, R143, R138, !P4 ;  /* 0x0000008a8fd87207 */ /* 0x000fc40006000000 */
[C---:B------:R-:W-:Y:S01]  /*30f0*/  SEL R214, R143.reuse, R139, !P4 ;  /* 0x0000008b8fd67207 */ /* 0x040fe20006000000 */
[----:B------:R-:W-:Y:S01]  /*3100*/  IMAD.WIDE R138, R2, 0x4, R14 ;  /* 0x00000004028a7825 */ /* 0x000fe200078e020e */
[C---:B------:R-:W-:Y:S01]  /*3110*/  SEL R212, R143.reuse, R141, !P4 ;  /* 0x0000008d8fd47207 */ /* 0x040fe20006000000 */
[----:B------:R1:W-:Y:S01]  /*3120*/  LDGSTS.E [R240+0x7c00], [R136.64], !P1 ;  /* 0x07c0000088f07fae */ /* 0x0003e2000c921848 */
[C---:B------:R-:W-:Y:S01]  /*3130*/  SEL R210, R143.reuse, R140, !P4 ;  /* 0x0000008c8fd27207 */ /* 0x040fe20006000000 */
[----:B------:R-:W-:Y:S01]  /*3140*/  IMAD R230, R230, c[0x0][0x190], RZ ;  /* 0x00006400e6e67a24 */ /* 0x000fe200078e02ff */
[C---:B------:R-:W-:Y:S01]  /*3150*/  SEL R208, R143.reuse, R142, !P4 ;  /* 0x0000008e8fd07207 */ /* 0x040fe20006000000 */
[----:B------:R1:W-:Y:S01]  /*3160*/  LDGSTS.E [R240+0x7e00], [R138.64], !P1 ;  /* 0x07e000008af07fae */ /* 0x0003e2000c921848 */
[C---:B------:R-:W-:Y:S01]  /*3170*/  SEL R206, R143.reuse, R144, !P4 ;  /* 0x000000908fce7207 */ /* 0x040fe20006000000 */
[----:B------:R-:W-:Y:S01]  /*3180*/  IMAD R222, R222, c[0x0][0x190], RZ ;  /* 0x00006400dede7a24 */ /* 0x000fe200078e02ff */
[C---:B------:R-:W-:Y:S01]  /*3190*/  SEL R204, R143.reuse, R146, !P4 ;  /* 0x000000928fcc7207 */ /* 0x040fe20006000000 */
[----:B------:R-:W-:Y:S01]  /*31a0*/  IMAD R218, R218, c[0x0][0x190], RZ ;  /* 0x00006400dada7a24 */ /* 0x000fe200078e02ff */
[----:B------:R-:W-:Y:S01]  /*31b0*/  SEL R200, R143, R148, !P4 ;  /* 0x000000948fc87207 */ /* 0x000fe20006000000 */
[----:B------:R-:W-:Y:S01]  /*31c0*/  IMAD R214, R214, c[0x0][0x190], RZ ;  /* 0x00006400d6d67a24 */ /* 0x000fe200078e02ff */
[----:B------:R-:W-:Y:S01]  /*31d0*/  IADD3 R169, P4, R6, c[0x0][0x168], RZ ;  /* 0x00005a0006a97a10 */ /* 0x000fe20007f9e0ff */
[----:B------:R-:W-:Y:S01]  /*31e0*/  IMAD R210, R210, c[0x0][0x190], RZ ;  /* 0x00006400d2d27a24 */ /* 0x000fe200078e02ff */
[----:B------:R-:W-:Y:S01]  /*31f0*/  ISETP.NE.U32.AND P3, PT, R147, RZ, PT ;  /* 0x000000ff9300720c */ /* 0x000fe20003f65070 */
[----:B------:R-:W-:Y:S01]  /*3200*/  IMAD R206, R206, c[0x0][0x190], RZ ;  /* 0x00006400cece7a24 */ /* 0x000fe200078e02ff */
[----:B------:R-:W-:Y:S01]  /*3210*/  LEA.HI.X.SX32 R177, R7, c[0x0][0x16c], 0x2, P4 ;  /* 0x00005b0007b17a11 */ /* 0x000fe200020f16ff */
[----:B------:R-:W-:Y:S01]  /*3220*/  IMAD R202, R202, c[0x0][0x190], RZ ;  /* 0x00006400caca7a24 */ /* 0x000fe200078e02ff */
[-C--:B------:R-:W-:Y:S01]  /*3230*/  LEA R140, P1, R230, R169.reuse, 0x2 ;  /* 0x000000a9e68c7211 */ /* 0x080fe200078210ff */
[----:B------:R-:W-:Y:S01]  /*3240*/  IMAD R228, R228, c[0x0][0x190], RZ ;  /* 0x00006400e4e47a24 */ /* 0x000fe200078e02ff */
[----:B------:R-:W-:Y:S01]  /*3250*/  LEA R142, P4, R226, R169, 0x2 ;  /* 0x000000a9e28e7211 */ /* 0x000fe200078810ff */
[----:B------:R-:W-:Y:S01]  /*3260*/  IMAD R224, R224, c[0x0][0x190], RZ ;  /* 0x00006400e0e07a24 */ /* 0x000fe200078e02ff */
[----:B------:R-:W-:Y:S01]  /*3270*/  LEA.HI.X.SX32 R141, R230, R177, 0x2, P1 ;  /* 0x000000b1e68d7211 */ /* 0x000fe200008f16ff */
        /* <DEDUP_REMOVED lines=10> */
[----:B------:R-:W0:Y:S01]  /*3320*/  LDGDEPBAR ;  /* 0x00000000000079af */ /* 0x000e220000000000 */
[----:B------:R-:W-:Y:S01]  /*3330*/  LEA.HI.X.SX32 R147, R218, R177, 0x2, P4 ;  /* 0x000000b1da937211 */ /* 0x000fe200020f16ff */
[----:B------:R-:W-:Y:S01]  /*3340*/  IMAD R200, R200, c[0x0][0x190], RZ ;  /* 0x00006400c8c87a24 */ /* 0x000fe200078e02ff */
[----:B------:R-:W-:Y:S01]  /*3350*/  LEA R150, P4, R210, R169, 0x2 ;  /* 0x000000a9d2967211 */ /* 0x000fe200078810ff */
[----:B------:R1:W-:Y:S01]  /*3360*/  LDGSTS.E [R236+0x10000], [R140.64], P6 ;  /* 0x100000008cec7fae */ /* 0x0003e2000b121848 */
[----:B------:R-:W-:Y:S01]  /*3370*/  LEA.HI.X.SX32 R149, R214, R177, 0x2, P1 ;  /* 0x000000b1d6957211 */ /* 0x000fe200008f16ff */
[C---:B------:R-:W-:Y:S01]  /*3380*/  IMAD.WIDE R172, R179.reuse, 0x4, R172 ;  /* 0x00000004b3ac7825 */ /* 0x040fe200078e02ac */
[----:B------:R-:W-:Y:S01]  /*3390*/  LEA R152, P1, R206, R169, 0x2 ;  /* 0x000000a9ce987211 */ /* 0x000fe200078210ff */
[----:B------:R1:W-:Y:S01]  /*33a0*/  LDGSTS.E [R236+0x10400], [R142.64], P6 ;  /* 0x104000008eec7fae */ /* 0x0003e2000b121848 */
[----:B------:R-:W-:Y:S01]  /*33b0*/  LEA.HI.X.SX32 R151, R210, R177, 0x2, P4 ;  /* 0x000000b1d2977211 */ /* 0x000fe200020f16ff */
[----:B------:R-:W-:Y:S01]  /*33c0*/  IMAD.WIDE R14, R179, 0x4, R14 ;  /* 0x00000004b30e7825 */ /* 0x000fe200078e020e */
[----:B------:R-:W-:Y:S01]  /*33d0*/  LEA R154, P4, R202, R169, 0x2 ;  /* 0x000000a9ca9a7211 */ /* 0x000fe200078810ff */
[----:B------:R1:W-:Y:S01]  /*33e0*/  LDGSTS.E [R236+0x10800], [R144.64], P6 ;  /* 0x1080000090ec7fae */ /* 0x0003e2000b121848 */
[----:B------:R-:W-:-:S02]  /*33f0*/  LEA.HI.X.SX32 R153, R206, R177, 0x2, P1 ;  /* 0x000000b1ce997211 */ /* 0x000fc400008f16ff */
[----:B------:R-:W-:Y:S01]  /*3400*/  LEA R156, P1, R228, R169, 0x2 ;  /* 0x000000a9e49c7211 */ /* 0x000fe200078210ff */
[----:B------:R1:W-:Y:S01]  /*3410*/  LDGSTS.E [R236+0x10c00], [R146.64], P6 ;  /* 0x10c0000092ec7fae */ /* 0x0003e2000b121848 */
[----:B------:R-:W-:Y:S02]  /*3420*/  LEA.HI.X.SX32 R155, R202, R177, 0x2, P4 ;  /* 0x000000b1ca9b7211 */ /* 0x000fe400020f16ff */
[----:B------:R-:W-:Y:S01]  /*3430*/  LEA R158, P4, R224, R169, 0x2 ;  /* 0x000000a9e09e7211 */ /* 0x000fe200078810ff */
[----:B------:R1:W-:Y:S01]  /*3440*/  LDGSTS.E [R236+0x11000], [R148.64], P6 ;  /* 0x1100000094ec7fae */ /* 0x0003e2000b121848 */
[----:B------:R-:W-:Y:S02]  /*3450*/  LEA.HI.X.SX32 R157, R228, R177, 0x2, P1 ;  /* 0x000000b1e49d7211 */ /* 0x000fe400008f16ff */
        /* <DEDUP_REMOVED lines=14> */
[----:B------:R-:W-:Y:S02]  /*3540*/  SHF.R.U64 R171, R0, 0x17, RZ ;  /* 0x0000001700ab7819 */ /* 0x000fe400000012ff */
[----:B------:R-:W-:Y:S01]  /*3550*/  LEA.HI.X.SX32 R167, R208, R177, 0x2, P4 ;  /* 0x000000b1d0a77211 */ /* 0x000fe200020f16ff */
[----:B------:R1:W-:Y:S01]  /*3560*/  LDGSTS.E [R178+0x10a00], [R160.64], P6 ;  /* 0x10a00000a0b27fae */ /* 0x0003e2000b121848 */
[----:B------:R-:W-:Y:S02]  /*3570*/  LEA R170, P4, R200, R169, 0x2 ;  /* 0x000000a9c8aa7211 */ /* 0x000fe400078810ff */
[----:B------:R-:W-:Y:S01]  /*3580*/  LEA.HI.X.SX32 R169, R204, R177, 0x2, P1 ;  /* 0x000000b1cca97211 */ /* 0x000fe200008f16ff */
[----:B------:R1:W-:Y:S01]  /*3590*/  LDGSTS.E [R178+0x10e00], [R162.64], P6 ;  /* 0x10e00000a2b27fae */ /* 0x0003e2000b121848 */
[----:B------:R-:W-:-:S02]  /*35a0*/  LOP3.LUT P1, RZ, R171, 0x1, RZ, 0xc0, !PT ;  /* 0x00000001abff7812 */ /* 0x000fc4000782c0ff */
[----:B------:R-:W-:Y:S01]  /*35b0*/  LEA.HI.X.SX32 R171, R200, R177, 0x2, P4 ;  /* 0x000000b1c8ab7211 */ /* 0x000fe200020f16ff */
[----:B------:R1:W-:Y:S01]  /*35c0*/  LDGSTS.E [R178+0x11200], [R164.64], P6 ;  /* 0x11200000a4b27fae */ /* 0x0003e2000b121848 */
[----:B------:R-:W-:-:S03]  /*35d0*/  SHF.R.U64 R176, R0, 0x13, RZ ;  /* 0x0000001300b07819 */ /* 0x000fc600000012ff */
[----:B------:R1:W-:Y:S01]  /*35e0*/  LDGSTS.E [R178+0x11600], [R166.64], P6 ;  /* 0x11600000a6b27fae */ /* 0x0003e2000b121848 */
[----:B------:R-:W-:Y:S02]  /*35f0*/  LOP3.LUT P4, RZ, R176, 0x1, RZ, 0xc0, !PT ;  /* 0x00000001b0ff7812 */ /* 0x000fe4000788c0ff */
[----:B------:R-:W-:Y:S01]  /*3600*/  SHF.R.U64 R176, R0, 0xf, RZ ;  /* 0x0000000f00b07819 */ /* 0x000fe200000012ff */
[----:B------:R1:W-:Y:S04]  /*3610*/  LDGSTS.E [R178+0x11a00], [R168.64], P6 ;  /* 0x11a00000a8b27fae */ /* 0x0003e8000b121848 */
[----:B------:R1:W-:Y:S01]  /*3620*/  LDGSTS.E [R178+0x11e00], [R170.64], P6 ;  /* 0x11e00000aab27fae */ /* 0x0003e2000b121848 */
[----:B------:R-:W-:Y:S02]  /*3630*/  LOP3.LUT P6, RZ, R176, 0x1, RZ, 0xc0, !PT ;  /* 0x00000001b0ff7812 */ /* 0x000fe400078cc0ff */
[----:B------:R-:W-:Y:S01]  /*3640*/  SHF.R.U64 R176, R0, 0xb, RZ ;  /* 0x0000000b00b07819 */ /* 0x000fe200000012ff */
[----:B------:R-:W0:Y:S04]  /*3650*/  LDGDEPBAR ;  /* 0x00000000000079af */ /* 0x000e280000000000 */
[----:B------:R-:W-:Y:S06]  /*3660*/  BAR.SYNC.DEFER_BLOCKING 0x0 ;  /* 0x0000000000007b1d */ /* 0x000fec0000010000 */
[----:B------:R-:W-:Y:S01]  /*3670*/  @!PT LDS RZ, [RZ] ;  /* 0x00000000fffff984 */ /* 0x000fe20000000800 */
[----:B------:R-:W-:Y:S01]  /*3680*/  @!PT LDS RZ, [RZ] ;  /* 0x00000000fffff984 */ /* 0x000fe20000000800 */
[----:B------:R-:W-:Y:S01]  /*3690*/  @!PT LDS RZ, [RZ] ;  /* 0x00000000fffff984 */ /* 0x000fe20000000800 */
[----:B------:R1:W-:Y:S04]  /*36a0*/  LDGSTS.E [R243+0x8000], [R172.64], P2 ;  /* 0x08000000acf37fae */ /* 0x0003e80009121848 */
[----:B------:R2:W-:Y:S01]  /*36b0*/  LDGSTS.E [R243+0x8200], [R14.64], P2 ;  /* 0x082000000ef37fae */ /* 0x0005e20009121848 */
[----:B------:R-:W-:-:S02]  /*36c0*/  LOP3.LUT P2, RZ, R176, 0x1, RZ, 0xc0, !PT ;  /* 0x00000001b0ff7812 */ /* 0x000fc4000784c0ff */
[----:B------:R-:W-:Y:S01]  /*36d0*/  SHF.R.U64 R176, R0, 0x7, RZ ;  /* 0x0000000700b07819 */ /* 0x000fe200000012ff */
[----:B-1----:R-:W-:-:S04]  /*36e0*/  IMAD.SHL.U32 R173, R244, 0x20, RZ ;  /* 0x00000020f4ad7824 */ /* 0x002fc800078e00ff */
[C---:B----4-:R-:W-:Y:S01]  /*36f0*/  IMAD.WIDE R16, R173.reuse, 0x4, R16 ;  /* 0x00000004ad107825 */ /* 0x050fe200078e0210 */
[C---:B--2---:R-:W-:Y:S02]  /*3700*/  SHF.R.U64 R14, R0.reuse, 0x3, RZ ;  /* 0x00000003000e7819 */ /* 0x044fe400000012ff */
[----:B------:R-:W-:Y:S01]  /*3710*/  SHF.R.U64 R15, R0, 0x10, RZ ;  /* 0x00000010000f7819 */ /* 0x000fe200000012ff */
[C---:B-----5:R-:W-:Y:S01]  /*3720*/  IMAD.WIDE R18, R173.reuse, 0x4, R18 ;  /* 0x00000004ad127825 */ /* 0x060fe200078e0212 */
[----:B------:R1:W-:Y:S03]  /*3730*/  LDGSTS.E [R243+0x9000], [R16.64], P0 ;  /* 0x0900000010f37fae */ /* 0x0003e60008121848 */
[----:B------:R-:W-:Y:S01]  /*3740*/  IMAD.WIDE R20, R173, 0x4, R20 ;  /* 0x00000004ad147825 */ /* 0x000fe200078e0214 */
[----:B------:R2:W-:Y:S01]  /*3750*/  LDGSTS.E [R243+0x9200], [R18.64], P0 ;  /* 0x0920000012f37fae */ /* 0x0005e20008121848 */
[----:B------:R-:W-:-:S02]  /*3760*/  LOP3.LUT P0, RZ, R176, 0x1, RZ, 0xc0, !PT ;  /* 0x00000001b0ff7812 */ /* 0x000fc4000780c0ff */
[C---:B------:R-:W-:Y:S01]  /*3770*/  IMAD.WIDE R22, R173.reuse, 0x4, R22 ;  /* 0x00000004ad167825 */ /* 0x040fe200078e0216 */
[----:B------:R4:W-:Y:S01]  /*3780*/  LDGSTS.E [R243+0xa000], [R20.64], P1 ;  /* 0x0a00000014f37fae */ /* 0x0009e20008921848 */
[----:B------:R-:W-:Y:S02]  /*3790*/  CS2R R176, SRZ ;  /* 0x0000000000b07805 */ /* 0x000fe4000001ff00 */
[C---:B------:R-:W-:Y:S01]  /*37a0*/  IMAD.WIDE R24, R173.reuse, 0x4, R24 ;  /* 0x00000004ad187825 */ /* 0x040fe200078e0218 */
[----:B------:R5:W-:Y:S01]  /*37b0*/  LDGSTS.E [R243+0xa200], [R22.64], P1 ;  /* 0x0a20000016f37fae */ /* 0x000be20008921848 */
[----:B------:R-:W-:Y:S02]  /*37c0*/  LOP3.LUT P1, RZ, R14, 0x1, RZ, 0xc0, !PT ;  /* 0x000000010eff7812 */ /* 0x000fe4000782c0ff */
[C---:B------:R-:W-:Y:S01]  /*37d0*/  IMAD.WIDE R26, R173.reuse, 0x4, R26 ;  /* 0x00000004ad1a7825 */ /* 0x040fe200078e021a */
[----:B------:R-:W-:Y:S01]  /*37e0*/  SHF.R.U64 R14, R0, 0x1e, RZ ;  /* 0x0000001e000e7819 */ /* 0x000fe200000012ff */
[----:B------:R1:W-:Y:S02]  /*37f0*/  LDGSTS.E [R243+0xb000], [R24.64], P4 ;  /* 0x0b00000018f37fae */ /* 0x0003e4000a121848 */
[----:B------:R-:W-:-:S02]  /*3800*/  IMAD.WIDE R28, R173, 0x4, R28 ;  /* 0x00000004ad1c7825 */ /* 0x000fc400078e021c */
[----:B------:R1:W-:Y:S01]  /*3810*/  LDGSTS.E [R243+0xb200], [R26.64], P4 ;  /* 0x0b2000001af37fae */ /* 0x0003e2000a121848 */
[----:B------:R-:W-:Y:S01]  /*3820*/  LOP3.LUT P4, RZ, R14, 0x1, RZ, 0xc0, !PT ;  /* 0x000000010eff7812 */ /* 0x000fe2000788c0ff */
[C---:B------:R-:W-:Y:S01]  /*3830*/  IMAD.WIDE R30, R173.reuse, 0x4, R30 ;  /* 0x00000004ad1e7825 */ /* 0x040fe200078e021e */
[----:B------:R-:W-:Y:S01]  /*3840*/  SHF.R.U64 R14, R0, 0x1a, RZ ;  /* 0x0000001a000e7819 */ /* 0x000fe200000012ff */
[----:B------:R1:W-:Y:S02]  /*3850*/  LDGSTS.E [R243+0xc000], [R28.64], P6 ;  /* 0x0c0000001cf37fae */ /* 0x0003e4000b121848 */
[C---:B------:R-:W-:Y:S02]  /*3860*/  IMAD.WIDE R32, R173.reuse, 0x4, R32 ;  /* 0x00000004ad207825 */ /* 0x040fe400078e0220 */
[----:B------:R1:W-:Y:S01]  /*3870*/  LDGSTS.E [R243+0xc200], [R30.64], P6 ;  /* 0x0c2000001ef37fae */ /* 0x0003e2000b121848 */
[----:B------:R-:W-:Y:S01]  /*3880*/  LOP3.LUT P6, RZ, R14, 0x1, RZ, 0xc0, !PT ;  /* 0x000000010eff7812 */ /* 0x000fe200078cc0ff */
[C---:B---3--:R-:W-:Y:S01]  /*3890*/  IMAD.WIDE R34, R173.reuse, 0x4, R34 ;  /* 0x00000004ad227825 */ /* 0x048fe200078e0222 */
        /* <DEDUP_REMOVED lines=19> */
[----:B------:R2:W-:Y:S01]  /*39d0*/  LDGSTS.E [R242+0x8400], [R44.64], P4 ;  /* 0x084000002cf27fae */ /* 0x0005e2000a121848 */
[----:B-1----:R-:W-:Y:S01]  /*39e0*/  CS2R R36, SRZ ;  /* 0x0000000000247805 */ /* 0x002fe2000001ff00 */
[C---:B------:R-:W-:Y:S01]  /*39f0*/  IMAD.WIDE R48, R173.reuse, 0x4, R48 ;  /* 0x00000004ad307825 */ /* 0x040fe200078e0230 */
[----:B------:R-:W-:Y:S01]  /*3a00*/  CS2R R38, SRZ ;  /* 0x0000000000267805 */ /* 0x000fe2000001ff00 */
        /* <DEDUP_REMOVED lines=11> */
[----:B--2---:R-:W-:Y:S01]  /*3ac0*/  CS2R R44, SRZ ;  /* 0x00000000002c7805 */ /* 0x004fe2000001ff00 */
[C---:B------:R-:W-:Y:S01]  /*3ad0*/  IMAD.WIDE R56, R173.reuse, 0x4, R56 ;  /* 0x00000004ad387825 */ /* 0x040fe200078e0238 */
[----:B-1----:R-:W-:Y:S01]  /*3ae0*/  CS2R R46, SRZ ;  /* 0x00000000002e7805 */ /* 0x002fe2000001ff00 */
[----:B------:R1:W-:Y:S01]  /*3af0*/  LDGSTS.E [R242+0xa600], [R54.64], P2 ;  /* 0x0a60000036f27fae */ /* 0x0003e20009121848 */
[----:B------:R-:W-:Y:S01]  /*3b00*/  LOP3.LUT P2, RZ, R14, 0x1, RZ, 0xc0, !PT ;  /* 0x000000010eff7812 */ /* 0x000fe2000784c0ff */
[C---:B------:R-:W-:Y:S01]  /*3b10*/  IMAD.WIDE R58, R173.reuse, 0x4, R58 ;  /* 0x00000004ad3a7825 */ /* 0x040fe200078e023a */
[----:B------:R-:W-:Y:S01]  /*3b20*/  SHF.R.U64 R14, R0, 0x1d, RZ ;  /* 0x0000001d000e7819 */ /* 0x000fe200000012ff */
[----:B------:R1:W-:Y:S01]  /*3b30*/  LDGSTS.E [R242+0xb400], [R56.64], P0 ;  /* 0x0b40000038f27fae */ /* 0x0003e20008121848 */
[----:B---3--:R-:W-:Y:S01]  /*3b40*/  CS2R R48, SRZ ;  /* 0x0000000000307805 */ /* 0x008fe2000001ff00 */
        /* <DEDUP_REMOVED lines=18> */
[----:B------:R1:W-:Y:S01]  /*3c70*/  LDGSTS.E [R242+0xe400], [R68.64], P6 ;  /* 0x0e40000044f27fae */ /* 0x0003e2000b121848 */
[----:B--2---:R-:W-:Y:S01]  /*3c80*/  CS2R R60, SRZ ;  /* 0x00000000003c7805 */ /* 0x004fe2000001ff00 */
[C---:B------:R-:W-:Y:S01]  /*3c90*/  IMAD.WIDE R72, R173.reuse, 0x4, R72 ;  /* 0x00000004ad487825 */ /* 0x040fe200078e0248 */
[----:B---3--:R-:W-:Y:S01]  /*3ca0*/  CS2R R62, SRZ ;  /* 0x00000000003e7805 */ /* 0x008fe2000001ff00 */
        /* <DEDUP_REMOVED lines=13> */
[----:B--2---:R-:W-:Y:S01]  /*3d80*/  CS2R R70, SRZ ;  /* 0x0000000000467805 */ /* 0x004fe2000001ff00 */
        /* <DEDUP_REMOVED lines=11> */
[----:B---3--:R-:W-:Y:S01]  /*3e40*/  CS2R R76, SRZ ;  /* 0x00000000004c7805 */ /* 0x008fe2000001ff00 */
[C---:B------:R-:W-:Y:S01]  /*3e50*/  IMAD.WIDE R88, R173.reuse, 0x4, R88 ;  /* 0x00000004ad587825 */ /* 0x040fe200078e0258 */
[----:B-1----:R-:W-:Y:S01]  /*3e60*/  CS2R R78, SRZ ;  /* 0x00000000004e7805 */ /* 0x002fe2000001ff00 */
[----:B------:R1:W-:Y:S01]  /*3e70*/  LDGSTS.E [R241+0xaa00], [R86.64], P4 ;  /* 0x0aa0000056f17fae */ /* 0x0003e2000a121848 */
[----:B------:R-:W-:Y:S01]  /*3e80*/  LOP3.LUT P4, RZ, R14, 0x1, RZ, 0xc0, !PT ;  /* 0x000000010eff7812 */ /* 0x000fe2000788c0ff */
[C---:B------:R-:W-:Y:S01]  /*3e90*/  IMAD.WIDE R90, R173.reuse, 0x4, R90 ;  /* 0x00000004ad5a7825 */ /* 0x040fe200078e025a */
[----:B------:R-:W-:Y:S01]  /*3ea0*/  SHF.R.U64 R14, R0, 0x1c, RZ ;  /* 0x0000001c000e7819 */ /* 0x000fe200000012ff */
[----:B------:R1:W-:Y:S01]  /*3eb0*/  LDGSTS.E [R241+0xb800], [R88.64], P6 ;  /* 0x0b80000058f17fae */ /* 0x0003e2000b121848 */
[----:B--2---:R-:W-:Y:S01]  /*3ec0*/  CS2R R80, SRZ ;  /* 0x0000000000507805 */ /* 0x004fe2000001ff00 */
        /* <DEDUP_REMOVED lines=20> */
[----:B------:R-:W-:Y:S01]  /*4010*/  IMAD.WIDE R104, R173, 0x4, R104 ;  /* 0x00000004ad687825 */ /* 0x000fe200078e0268 */
[----:B---3--:R-:W-:Y:S01]  /*4020*/  CS2R R94, SRZ ;  /* 0x00000000005e7805 */ /* 0x008fe2000001ff00 */
[----:B------:R2:W-:Y:S01]  /*4030*/  LDGSTS.E [R241+0xea00], [R102.64], P1 ;  /* 0x0ea0000066f17fae */ /* 0x0005e20008921848 */
[----:B------:R-:W-:Y:S01]  /*4040*/  LOP3.LUT P1, RZ, R15, 0x1, RZ, 0xc0, !PT ;  /* 0x000000010fff7812 */ /* 0x000fe2000782c0ff */
[C---:B------:R-:W-:Y:S01]  /*4050*/  IMAD.WIDE R106, R173.reuse, 0x4, R106 ;  /* 0x00000004ad6a7825 */ /* 0x040fe200078e026a */
[----:B-1----:R-:W-:Y:S01]  /*4060*/  CS2R R96, SRZ ;  /* 0x0000000000607805 */ /* 0x002fe2000001ff00 */
[----:B------:R1:W-:Y:S01]  /*4070*/  LDGSTS.E [R241+0xf800], [R104.64], P4 ;  /* 0x0f80000068f17fae */ /* 0x0003e2000a121848 */
[----:B----4-:R-:W-:Y:S01]  /*4080*/  CS2R R98, SRZ ;  /* 0x0000000000627805 */ /* 0x010fe2000001ff00 */
[----:B------:R-:W-:-:S02]  /*4090*/  IMAD.WIDE R108, R173, 0x4, R108 ;  /* 0x00000004ad6c7825 */ /* 0x000fc400078e026c */
[----:B------:R3:W-:Y:S01]  /*40a0*/  LDGSTS.E [R241+0xfa00], [R106.64], P4 ;  /* 0x0fa000006af17fae */ /* 0x0007e2000a121848 */
[----:B------:R-:W-:Y:S01]  /*40b0*/  LOP3.LUT P4, RZ, R14, 0x1, RZ, 0xc0, !PT ;  /* 0x000000010eff7812 */ /* 0x000fe2000788c0ff */
[C---:B------:R-:W-:Y:S01]  /*40c0*/  IMAD.WIDE R110, R173.reuse, 0x4, R110 ;  /* 0x00000004ad6e7825 */ /* 0x040fe200078e026e */
[C---:B------:R-:W-:Y:S01]  /*40d0*/  SHF.R.U64 R14, R0.reuse, 0x8, RZ ;  /* 0x00000008000e7819 */ /* 0x040fe200000012ff */
[----:B------:R4:W-:Y:S01]  /*40e0*/  LDGSTS.E [R240+0x8c00], [R108.64], P6 ;  /* 0x08c000006cf07fae */ /* 0x0009e2000b121848 */
[----:B------:R-:W-:Y:S01]  /*40f0*/  SHF.R.U64 R0, R0, 0x4, RZ ;  /* 0x0000000400007819 */ /* 0x000fe200000012ff */
[C---:B------:R-:W-:Y:S01]  /*4100*/  IMAD.WIDE R112, R173.reuse, 0x4, R112 ;  /* 0x00000004ad707825 */ /* 0x040fe200078e0270 */
[----:B-----5:R-:W-:Y:S01]  /*4110*/  CS2R R100, SRZ ;  /* 0x0000000000647805 */ /* 0x020fe2000001ff00 */
[----:B------:R5:W-:Y:S01]  /*4120*/  LDGSTS.E [R240+0x8e00], [R110.64], P6 ;  /* 0x08e000006ef07fae */ /* 0x000be2000b121848 */
[----:B------:R-:W-:Y:S01]  /*4130*/  LOP3.LUT P6, RZ, R14, 0x1, RZ, 0xc0, !PT ;  /* 0x000000010eff7812 */ /* 0x000fe200078cc0ff */
[C---:B------:R-:W-:Y:S01]  /*4140*/  IMAD.WIDE R114, R173.reuse, 0x4, R114 ;  /* 0x00000004ad727825 */ /* 0x040fe200078e0272 */
[----:B-1----:R-:W-:Y:S01]  /*4150*/  CS2R R104, SRZ ;  /* 0x0000000000687805 */ /* 0x002fe2000001ff00 */
[----:B------:R1:W-:Y:S01]  /*4160*/  LDGSTS.E [R240+0x9c00], [R112.64], P2 ;  /* 0x09c0000070f07fae */ /* 0x0003e20009121848 */
[----:B---3--:R-:W-:Y:S01]  /*4170*/  CS2R R106, SRZ ;  /* 0x00000000006a7805 */ /* 0x008fe2000001ff00 */
[C---:B------:R-:W-:Y:S01]  /*4180*/  IMAD.WIDE R116, R173.reuse, 0x4, R116 ;  /* 0x00000004ad747825 */ /* 0x040fe200078e0274 */
[----:B--2---:R-:W-:Y:S01]  /*4190*/  CS2R R102, SRZ ;  /* 0x0000000000667805 */ /* 0x004fe2000001ff00 */
[----:B------:R2:W-:Y:S01]  /*41a0*/  LDGSTS.E [R240+0x9e00], [R114.64], P2 ;  /* 0x09e0000072f07fae */ /* 0x0005e20009121848 */
[----:B------:R-:W-:Y:S01]  /*41b0*/  LOP3.LUT P2, RZ, R0, 0x1, RZ, 0xc0, !PT ;  /* 0x0000000100ff7812 */ /* 0x000fe2000784c0ff */
[C---:B------:R-:W-:Y:S01]  /*41c0*/  IMAD.WIDE R118, R173.reuse, 0x4, R118 ;  /* 0x00000004ad767825 */ /* 0x040fe200078e0276 */
[----:B----4-:R-:W-:Y:S01]  /*41d0*/  CS2R R108, SRZ ;  /* 0x00000000006c7805 */ /* 0x010fe2000001ff00 */
[----:B------:R3:W-:Y:S01]  /*41e0*/  LDGSTS.E [R240+0xac00], [R116.64], P0 ;  /* 0x0ac0000074f07fae */ /* 0x0007e20008121848 */
[----:B-----5:R-:W-:Y:S01]  /*41f0*/  CS2R R110, SRZ ;  /* 0x00000000006e7805 */ /* 0x020fe2000001ff00 */
[----:B------:R-:W-:-:S02]  /*4200*/  IMAD.WIDE R120, R173, 0x4, R120 ;  /* 0x00000004ad787825 */ /* 0x000fc400078e0278 */
[----:B------:R4:W-:Y:S01]  /*4210*/  LDGSTS.E [R240+0xae00], [R118.64], P0 ;  /* 0x0ae0000076f07fae */ /* 0x0009e20008121848 */
[----:B------:R-:W-:Y:S01]  /*4220*/  ISETP.GE.AND P0, PT, R238, 0x20, PT ;  /* 0x00000020ee00780c */ /* 0x000fe20003f06270 */
[C---:B------:R-:W-:Y:S01]  /*4230*/  IMAD.WIDE R122, R173.reuse, 0x4, R122 ;  /* 0x00000004ad7a7825 */ /* 0x040fe200078e027a */
[----:B-1----:R-:W-:Y:S01]  /*4240*/  CS2R R112, SRZ ;  /* 0x0000000000707805 */ /* 0x002fe2000001ff00 */
[----:B------:R1:W-:Y:S01]  /*4250*/  LDGSTS.E [R240+0xbc00], [R120.64], P1 ;  /* 0x0bc0000078f07fae */ /* 0x0003e20008921848 */
[----:B--2---:R-:W-:Y:S01]  /*4260*/  CS2R R114, SRZ ;  /* 0x0000000000727805 */ /* 0x004fe2000001ff00 */
[C---:B------:R-:W-:Y:S02]  /*4270*/  IMAD.WIDE R124, R173.reuse, 0x4, R124 ;  /* 0x00000004ad7c7825 */ /* 0x040fe400078e027c */
[----:B------:R2:W-:Y:S01]  /*4280*/  LDGSTS.E [R240+0xbe00], [R122.64], P1 ;  /* 0x0be000007af07fae */ /* 0x0005e20008921848 */
[----:B---3--:R-:W-:Y:S01]  /*4290*/  CS2R R116, SRZ ;  /* 0x0000000000747805 */ /* 0x008fe2000001ff00 */
[----:B------:R-:W-:-:S02]  /*42a0*/  IMAD.WIDE R126, R173, 0x4, R126 ;  /* 0x00000004ad7e7825 */ /* 0x000fc400078e027e */
[----:B------:R3:W-:Y:S01]  /*42b0*/  LDGSTS.E [R240+0xcc00], [R124.64], P4 ;  /* 0x0cc000007cf07fae */ /* 0x0007e2000a121848 */
[----:B----4-:R-:W-:Y:S01]  /*42c0*/  CS2R R118, SRZ ;  /* 0x0000000000767805 */ /* 0x010fe2000001ff00 */
[C---:B------:R-:W-:Y:S02]  /*42d0*/  IMAD.WIDE R128, R173.reuse, 0x4, R128 ;  /* 0x00000004ad807825 */ /* 0x040fe400078e0280 */
[----:B------:R4:W-:Y:S01]  /*42e0*/  LDGSTS.E [R240+0xce00], [R126.64], P4 ;  /* 0x0ce000007ef07fae */ /* 0x0009e2000a121848 */
[----:B-1----:R-:W-:Y:S01]  /*42f0*/  CS2R R120, SRZ ;  /* 0x0000000000787805 */ /* 0x002fe2000001ff00 */
[C---:B------:R-:W-:Y:S02]  /*4300*/  IMAD.WIDE R130, R173.reuse, 0x4, R130 ;  /* 0x00000004ad827825 */ /* 0x040fe400078e0282 */
[----:B------:R1:W-:Y:S01]  /*4310*/  LDGSTS.E [R240+0xdc00], [R128.64], P6 ;  /* 0x0dc0000080f07fae */ /* 0x0003e2000b121848 */
[----:B--2---:R-:W-:Y:S01]  /*4320*/  CS2R R122, SRZ ;  /* 0x00000000007a7805 */ /* 0x004fe2000001ff00 */
[----:B------:R-:W-:-:S02]  /*4330*/  IMAD.WIDE R132, R173, 0x4, R132 ;  /* 0x00000004ad847825 */ /* 0x000fc400078e0284 */
[----:B------:R2:W-:Y:S01]  /*4340*/  LDGSTS.E [R240+0xde00], [R130.64], P6 ;  /* 0x0de0000082f07fae */ /* 0x0005e2000b121848 */
[----:B---3--:R-:W-:Y:S01]  /*4350*/  CS2R R124, SRZ ;  /* 0x00000000007c7805 */ /* 0x008fe2000001ff00 */
[----:B------:R-:W-:Y:S02]  /*4360*/  IMAD.U32 R15, RZ, RZ, UR4 ;  /* 0x00000004ff0f7e24 */ /* 0x000fe4000f8e00ff */
[C---:B------:R-:W-:Y:S01]  /*4370*/  IMAD.WIDE R134, R173.reuse, 0x4, R134 ;  /* 0x00000004ad867825 */ /* 0x040fe200078e0286 */
[----:B------:R3:W-:Y:S01]  /*4380*/  LDGSTS.E [R240+0xec00], [R132.64], P2 ;  /* 0x0ec0000084f07fae */ /* 0x0007e20009121848 */
[----:B----4-:R-:W-:Y:S02]  /*4390*/  CS2R R126, SRZ ;  /* 0x00000000007e7805 */ /* 0x010fe4000001ff00 */
[----:B------:R-:W-:Y:S01]  /*43a0*/  IMAD.U32 R17, RZ, RZ, UR4 ;  /* 0x00000004ff117e24 */ /* 0x000fe2000f8e00ff */
[----:B------:R4:W-:Y:S01]  /*43b0*/  LDGSTS.E [R240+0xee00], [R134.64], P2 ;  /* 0x0ee0000086f07fae */ /* 0x0009e20009121848 */
[----:B------:R-:W-:Y:S01]  /*43c0*/  IMAD.WIDE R136, R173, 0x4, R136 ;  /* 0x00000004ad887825 */ /* 0x000fe200078e0288 */
[----:B-1----:R-:W-:Y:S01]  /*43d0*/  CS2R R128, SRZ ;  /* 0x0000000000807805 */ /* 0x002fe2000001ff00 */
[----:B--2---:R-:W-:-:S02]  /*43e0*/  CS2R R130, SRZ ;  /* 0x0000000000827805 */ /* 0x004fc4000001ff00 */
[----:B------:R-:W-:Y:S01]  /*43f0*/  IMAD.U32 R19, RZ, RZ, UR4 ;  /* 0x00000004ff137e24 */ /* 0x000fe2000f8e00ff */
[----:B------:R1:W-:Y:S01]  /*4400*/  LDGSTS.E [R240+0xfc00], [R136.64], !P5 ;  /* 0x0fc0000088f07fae */ /* 0x0003e2000e921848 */
[----:B------:R-:W-:Y:S01]  /*4410*/  IMAD.WIDE R138, R173, 0x4, R138 ;  /* 0x00000004ad8a7825 */ /* 0x000fe200078e028a */
[----:B---3--:R-:W-:-:S03]  /*4420*/  CS2R R132, SRZ ;  /* 0x0000000000847805 */ /* 0x008fc6000001ff00 */
[----:B------:R-:W-:Y:S01]  /*4430*/  IMAD.WIDE R140, R15, 0x4, R140 ;  /* 0x000000040f8c7825 */ /* 0x000fe200078e028c */
[----:B------:R2:W-:Y:S01]  /*4440*/  LDGSTS.E [R240+0xfe00], [R138.64], !P5 ;  /* 0x0fe000008af07fae */ /* 0x0005e2000e921848 */
[----:B----4-:R-:W-:Y:S02]  /*4450*/  CS2R R134, SRZ ;  /* 0x0000000000867805 */ /* 0x010fe4000001ff00 */
[----:B------:R-:W-:Y:S01]  /*4460*/  IMAD.WIDE R142, R17, 0x4, R142 ;  /* 0x00000004118e7825 */ /* 0x000fe200078e028e */
[----:B------:R-:W0:Y:S01]  /*4470*/  LDGDEPBAR ;  /* 0x00000000000079af */ /* 0x000e220000000000 */
[----:B-1----:R-:W-:Y:S02]  /*4480*/  CS2R R136, SRZ ;  /* 0x0000000000887805 */ /* 0x002fe4000001ff00 */
[----:B------:R-:W-:Y:S01]  /*4490*/  IMAD.WIDE R144, R19, 0x4, R144 ;  /* 0x0000000413907825 */ /* 0x000fe200078e0290 */
[----:B------:R1:W-:Y:S03]  /*44a0*/  LDGSTS.E [R236+0x12000], [R140.64], P3 ;  /* 0x120000008cec7fae */ /* 0x0003e60009921848 */
[----:B------:R-:W-:Y:S01]  /*44b0*/  IMAD.U32 R21, RZ, RZ, UR4 ;  /* 0x00000004ff157e24 */ /* 0x000fe2000f8e00ff */
[----:B------:R3:W-:Y:S01]  /*44c0*/  LDGSTS.E [R236+0x12400], [R142.64], P3 ;  /* 0x124000008eec7fae */ /* 0x0007e20009921848 */
[----:B------:R-:W-:Y:S01]  /*44d0*/  IMAD.U32 R23, RZ, RZ, UR4 ;  /* 0x00000004ff177e24 */ /* 0x000fe2000f8e00ff */
[----:B--2---:R-:W-:Y:S01]  /*44e0*/  CS2R R138, SRZ ;  /* 0x00000000008a7805 */ /* 0x004fe2000001ff00 */
[----:B------:R-:W-:Y:S01]  /*44f0*/  IMAD.WIDE R146, R15, 0x4, R146 ;  /* 0x000000040f927825 */ /* 0x000fe200078e0292 */
[----:B------:R2:W-:Y:S03]  /*4500*/  LDGSTS.E [R236+0x12800], [R144.64], P3 ;  /* 0x1280000090ec7fae */ /* 0x0005e60009921848 */
[----:B------:R-:W-:Y:S01]  /*4510*/  IMAD.WIDE R148, R17, 0x4, R148 ;  /* 0x0000000411947825 */ /* 0x000fe200078e0294 */
[----:B------:R4:W-:Y:S01]  /*4520*/  LDGSTS.E [R236+0x12c00], [R146.64], P3 ;  /* 0x12c0000092ec7fae */ /* 0x0009e20009921848 */
[----:B-1----:R-:W-:-:S02]  /*4530*/  CS2R R140, SRZ ;  /* 0x00000000008c7805 */ /* 0x002fc4000001ff00 */
[----:B------:R-:W-:Y:S01]  /*4540*/  IMAD.WIDE R150, R19, 0x4, R150 ;  /* 0x0000000413967825 */ /* 0x000fe200078e0296 */
[----:B------:R1:W-:Y:S01]  /*4550*/  LDGSTS.E [R236+0x13000], [R148.64], P3 ;  /* 0x1300000094ec7fae */ /* 0x0003e20009921848 */
[----:B---3--:R-:W-:Y:S02]  /*4560*/  CS2R R142, SRZ ;  /* 0x00000000008e7805 */ /* 0x008fe4000001ff00 */
[----:B------:R-:W-:Y:S01]  /*4570*/  IMAD.WIDE R152, R21, 0x4, R152 ;  /* 0x0000000415987825 */ /* 0x000fe200078e0298 */
[----:B------:R3:W-:Y:S01]  /*4580*/  LDGSTS.E [R236+0x13400], [R150.64], P3 ;  /* 0x1340000096ec7fae */ /* 0x0007e20009921848 */
[----:B--2---:R-:W-:Y:S02]  /*4590*/  CS2R R144, SRZ ;  /* 0x0000000000907805 */ /* 0x004fe4000001ff00 */
[----:B------:R-:W-:Y:S01]  /*45a0*/  IMAD.WIDE R154, R23, 0x4, R154 ;  /* 0x00000004179a7825 */ /* 0x000fe200078e029a */
[----:B------:R2:W-:Y:S01]  /*45b0*/  LDGSTS.E [R236+0x13800], [R152.64], P3 ;  /* 0x1380000098ec7fae */ /* 0x0005e20009921848 */
[----:B----4-:R-:W-:-:S02]  /*45c0*/  CS2R R146, SRZ ;  /* 0x0000000000927805 */ /* 0x010fc4000001ff00 */
[----:B------:R-:W-:Y:S01]  /*45d0*/  IMAD.WIDE R156, R15, 0x4, R156 ;  /* 0x000000040f9c7825 */ /* 0x000fe200078e029c */
[----:B------:R4:W-:Y:S01]  /*45e0*/  LDGSTS.E [R236+0x13c00], [R154.64], P3 ;  /* 0x13c000009aec7fae */ /* 0x0009e20009921848 */
[----:B-1----:R-:W-:Y:S02]  /*45f0*/  CS2R R148, SRZ ;  /* 0x0000000000947805 */ /* 0x002fe4000001ff00 */
[----:B------:R-:W-:Y:S01]  /*4600*/  IMAD.WIDE R158, R17, 0x4, R158 ;  /* 0x00000004119e7825 */ /* 0x000fe200078e029e */
[----:B------:R1:W-:Y:S01]  /*4610*/  LDGSTS.E [R178+0x12200], [R156.64], P3 ;  /* 0x122000009cb27fae */ /* 0x0003e20009921848 */
[----:B---3--:R-:W-:Y:S02]  /*4620*/  CS2R R150, SRZ ;  /* 0x0000000000967805 */ /* 0x008fe4000001ff00 */
[----:B------:R-:W-:Y:S01]  /*4630*/  IMAD.WIDE R160, R19, 0x4, R160 ;  /* 0x0000000413a07825 */ /* 0x000fe200078e02a0 */
[----:B------:R3:W-:Y:S01]  /*4640*/  LDGSTS.E [R178+0x12600], [R158.64], P3 ;  /* 0x126000009eb27fae */ /* 0x0007e20009921848 */
[----:B--2---:R-:W-:-:S02]  /*4650*/  CS2R R152, SRZ ;  /* 0x0000000000987805 */ /* 0x004fc4000001ff00 */
[----:B------:R-:W-:Y:S01]  /*4660*/  IMAD.WIDE R162, R21, 0x4, R162 ;  /* 0x0000000415a27825 */ /* 0x000fe200078e02a2 */
[----:B------:R2:W-:Y:S01]  /*4670*/  LDGSTS.E [R178+0x12a00], [R160.64], P3 ;  /* 0x12a00000a0b27fae */ /* 0x0005e20009921848 */
[----:B------:R-:W-:Y:S01]  /*4680*/  CS2R R20, SRZ ;  /* 0x0000000000147805 */ /* 0x000fe2000001ff00 */
[----:B----4-:R-:W-:Y:S01]  /*4690*/  CS2R R154, SRZ ;  /* 0x00000000009a7805 */ /* 0x010fe2000001ff00 */
[----:B------:R-:W-:Y:S01]  /*46a0*/  IMAD.WIDE R164, R23, 0x4, R164 ;  /* 0x0000000417a47825 */ /* 0x000fe200078e02a4 */
[----:B------:R4:W-:Y:S01]  /*46b0*/  LDGSTS.E [R178+0x12e00], [R162.64], P3 ;  /* 0x12e00000a2b27fae */ /* 0x0009e20009921848 */
[----:B------:R-:W-:Y:S01]  /*46c0*/  CS2R R22, SRZ ;  /* 0x0000000000167805 */ /* 0x000fe2000001ff00 */
[----:B-1----:R-:W-:Y:S01]  /*46d0*/  CS2R R156, SRZ ;  /* 0x00000000009c7805 */ /* 0x002fe2000001ff00 */
[----:B------:R-:W-:Y:S01]  /*46e0*/  IMAD.WIDE R166, R15, 0x4, R166 ;  /* 0x000000040fa67825 */ /* 0x000fe200078e02a6 */
[----:B------:R1:W-:Y:S01]  /*46f0*/  LDGSTS.E [R178+0x13200], [R164.64], P3 ;  /* 0x13200000a4b27fae */ /* 0x0003e20009921848 */
[----:B---3--:R-:W-:-:S02]  /*4700*/  CS2R R158, SRZ ;  /* 0x00000000009e7805 */ /* 0x008fc4000001ff00 */
[----:B------:R-:W-:Y:S01]  /*4710*/  IMAD.WIDE R168, R17, 0x4, R168 ;  /* 0x0000000411a87825 */ /* 0x000fe200078e02a8 */
[----:B------:R3:W-:Y:S01]  /*4720*/  LDGSTS.E [R178+0x13600], [R166.64], P3 ;  /* 0x13600000a6b27fae */ /* 0x0007e20009921848 */
[----:B------:R-:W-:Y:S01]  /*4730*/  CS2R R16, SRZ ;  /* 0x0000000000107805 */ /* 0x000fe2000001ff00 */
[----:B--2---:R-:W-:Y:S01]  /*4740*/  CS2R R160, SRZ ;  /* 0x0000000000a07805 */ /* 0x004fe2000001ff00 */
[----:B------:R-:W-:Y:S01]  /*4750*/  IMAD.WIDE R170, R19, 0x4, R170 ;  /* 0x0000000413aa7825 */ /* 0x000fe200078e02aa */
[----:B------:R2:W-:Y:S01]  /*4760*/  LDGSTS.E [R178+0x13a00], [R168.64], P3 ;  /* 0x13a00000a8b27fae */ /* 0x0005e20009921848 */
[----:B------:R-:W-:Y:S01]  /*4770*/  CS2R R18, SRZ ;  /* 0x0000000000127805 */ /* 0x000fe2000001ff00 */
[----:B----4-:R-:W-:Y:S02]  /*4780*/  CS2R R162, SRZ ;  /* 0x0000000000a27805 */ /* 0x010fe4000001ff00 */
[----:B------:R4:W-:Y:S01]  /*4790*/  LDGSTS.E [R178+0x13e00], [R170.64], P3 ;  /* 0x13e00000aab27fae */ /* 0x0009e20009921848 */
[----:B-1----:R-:W-:-:S03]  /*47a0*/  CS2R R164, SRZ ;  /* 0x0000000000a47805 */ /* 0x002fc6000001ff00 */
[----:B------:R-:W0:Y:S01]  /*47b0*/  LDGDEPBAR ;  /* 0x00000000000079af */ /* 0x000e220000000000 */
[----:B---3--:R-:W-:Y:S01]  /*47c0*/  CS2R R166, SRZ ;  /* 0x0000000000a67805 */ /* 0x008fe2000001ff00 */
[----:B--2---:R-:W-:Y:S01]  /*47d0*/  CS2R R168, SRZ ;  /* 0x0000000000a87805 */ /* 0x004fe2000001ff00 */
[----:B----4-:R-:W-:Y:S01]  /*47e0*/  CS2R R170, SRZ ;  /* 0x0000000000aa7805 */ /* 0x010fe2000001ff00 */
[----:B------:R-:W-:Y:S01]  /*47f0*/  CS2R R178, SRZ ;  /* 0x0000000000b27805 */ /* 0x000fe2000001ff00 */
[----:B------:R-:W-:Y:S05]  /*4800*/  @!P0 BRA `(.L_x_0) ;  /* 0x000050d000008947 */ /* 0x000fea0003800000 */
[----:B------:R-:W-:Y:S01]  /*4810*/  SHF.R.S32.HI R15, RZ, 0x1f, R234 ;  /* 0x0000001fff0f7819 */ /* 0x000fe200000114ea */
[----:B------:R-:W-:Y:S01]  /*4820*/  USHF.R.S32.HI UR6, URZ, 0x1f, UR4 ;  /* 0x0000001f3f067899 */ /* 0x000fe20008011404 */
[----:B------:R-:W-:Y:S01]  /*4830*/  IMAD.SHL.U32 R57, R2, 0x4, RZ ;  /* 0x0000000402397824 */ /* 0x000fe200078e00ff */
[----:B------:R-:W-:Y:S01]  /*4840*/  USHF.L.U32 UR5, UR4, 0x3, URZ ;  /* 0x0000000304057899 */ /* 0x000fe2000800063f */
[----:B------:R-:W-:Y:S01]  /*4850*/  SHF.L.U64.HI R234, R234, 0x2, R15 ;  /* 0x00000002eaea7819 */ /* 0x000fe2000001020f */
[----:B------:R-:W-:Y:S01]  /*4860*/  USHF.L.U64.HI UR10, UR4, 0x3, UR6 ;  /* 0x00000003040a7899 */ /* 0x000fe20008010206 */
[----:B------:R-:W-:Y:S01]  /*4870*/  SHF.R.S32.HI R15, RZ, 0x1f, R238 ;  /* 0x0000001fff0f7819 */ /* 0x000fe200000114ee */
[----:B------:R-:W-:Y:S01]  /*4880*/  IMAD.SHL.U32 R56, R5, 0x4, RZ ;  /* 0x0000000405387824 */ /* 0x000fe200078e00ff */
[----:B------:R-:W-:Y:S01]  /*4890*/  SHF.R.S32.HI R0, RZ, 0x1f, R235 ;  /* 0x0000001fff007819 */ /* 0x000fe200000114eb */
[----:B------:R-:W-:Y:S01]  /*48a0*/  IMAD.SHL.U32 R55, R9, 0x4, RZ ;  /* 0x0000000409377824 */ /* 0x000fe200078e00ff */
[----:B------:R-:W-:Y:S01]  /*48b0*/  LEA.HI R238, R15, R238, RZ, 0x5 ;  /* 0x000000ee0fee7211 */ /* 0x000fe200078f28ff */
[----:B------:R-:W-:Y:S01]  /*48c0*/  IMAD.SHL.U32 R52, R12, 0x4, RZ ;  /* 0x000000040c347824 */ /* 0x000fe200078e00ff */
[----:B------:R-:W-:Y:S01]  /*48d0*/  SHF.R.S32.HI R15, RZ, 0x1f, R206 ;  /* 0x0000001fff0f7819 */ /* 0x000fe200000114ce */
[----:B------:R-:W-:Y:S01]  /*48e0*/  IMAD.SHL.U32 R49, R3, 0x4, RZ ;  /* 0x0000000403317824 */ /* 0x000fe200078e00ff */
[----:B------:R-:W-:Y:S01]  /*48f0*/  LEA R207, P3, R206, UR5, 0x2 ;  /* 0x00000005cecf7c11 */ /* 0x000fe2000f8610ff */
[----:B------:R-:W-:Y:S01]  /*4900*/  IMAD.SHL.U32 R47, R8, 0x4, RZ ;  /* 0x00000004082f7824 */ /* 0x000fe200078e00ff */
[----:B------:R-:W-:Y:S01]  /*4910*/  SHF.R.S32.HI R53, RZ, 0x1f, R2 ;  /* 0x0000001fff357819 */ /* 0x000fe20000011402 */
[----:B------:R-:W-:Y:S01]  /*4920*/  IMAD.SHL.U32 R45, R10, 0x4, RZ ;  /* 0x000000040a2d7824 */ /* 0x000fe200078e00ff */
[----:B------:R-:W-:Y:S01]  /*4930*/  LEA.HI.X R206, R206, UR10, R15, 0x2, P3 ;  /* 0x0000000acece7c11 */ /* 0x000fe200098f140f */
[----:B------:R-:W-:Y:S01]  /*4940*/  IMAD.SHL.U32 R43, R11, 0x4, RZ ;  /* 0x000000040b2b7824 */ /* 0x000fe200078e00ff */
[----:B------:R-:W-:Y:S01]  /*4950*/  SHF.R.S32.HI R15, RZ, 0x1f, R214 ;  /* 0x0000001fff0f7819 */ /* 0x000fe200000114d6 */
[----:B------:R-:W-:Y:S01]  /*4960*/  IMAD.SHL.U32 R41, R4, 0x4, RZ ;  /* 0x0000000404297824 */ /* 0x000fe200078e00ff */
[C---:B------:R-:W-:Y:S01]  /*4970*/  LEA R215, P3, R214.reuse, UR5, 0x2 ;  /* 0x00000005d6d77c11 */ /* 0x040fe2000f8610ff */
[----:B------:R-:W-:Y:S01]  /*4980*/  IMAD.SHL.U32 R35, R13, 0x4, RZ ;  /* 0x000000040d237824 */ /* 0x000fe200078e00ff */
[-C--:B------:R-:W-:Y:S01]  /*4990*/  IADD3 R62, P6, R57, R232.reuse, RZ ;  /* 0x000000e8393e7210 */ /* 0x080fe20007fde0ff */
[----:B------:R-:W-:Y:S01]  /*49a0*/  IMAD.SHL.U32 R27, R195, 0x4, RZ ;  /* 0x00000004c31b7824 */ /* 0x000fe200078e00ff */
[----:B------:R-:W-:Y:S01]  /*49b0*/  LEA.HI.X R214, R214, UR10, R15, 0x2, P3 ;  /* 0x0000000ad6d67c11 */ /* 0x000fe200098f140f */
[----:B------:R-:W-:Y:S01]  /*49c0*/  IMAD.U32 R237, RZ, RZ, UR7 ;  /* 0x00000007ffed7e24 */ /* 0x000fe2000f8e00ff */
[----:B------:R-:W-:Y:S01]  /*49d0*/  SHF.R.S32.HI R15, RZ, 0x1f, R222 ;  /* 0x0000001fff0f7819 */ /* 0x000fe200000114de */
[----:B------:R1:W-:Y:S01]  /*49e0*/  STL [R1+0x1c8], R62 ;  /* 0x0001c83e01007387 */ /* 0x0003e20000100800 */
[----:B------:R-:W-:Y:S01]  /*49f0*/  LEA R223, P3, R222, UR5, 0x2 ;  /* 0x00000005dedf7c11 */ /* 0x000fe2000f8610ff */
[----:B------:R-:W-:Y:S01]  /*4a00*/  IMAD.SHL.U32 R51, R247, 0x4, RZ ;  /* 0x00000004f7337824 */ /* 0x000fe200078e00ff */
[----:B------:R-:W-:Y:S01]  /*4a10*/  IADD3 R63, P5, R233, R57, RZ ;  /* 0x00000039e93f7210 */ /* 0x000fe20007fbe0ff */
[----:B------:R-:W-:Y:S01]  /*4a20*/  IMAD.SHL.U32 R54, R248, 0x4, RZ ;  /* 0x00000004f8367824 */ /* 0x000fe200078e00ff */
[----:B------:R-:W-:Y:S01]  /*4a30*/  LEA.HI.X R222, R222, UR10, R15, 0x2, P3 ;  /* 0x0000000adede7c11 */ /* 0x000fe200098f140f */
[----:B------:R-:W-:Y:S01]  /*4a40*/  IMAD.MOV.U32 R59, RZ, RZ, c[0x0][0x188] ;  /* 0x00006200ff3b7624 */ /* 0x000fe200078e00ff */
[----:B------:R-:W-:Y:S01]  /*4a50*/  SHF.R.S32.HI R15, RZ, 0x1f, R230 ;  /* 0x0000001fff0f7819 */ /* 0x000fe200000114e6 */
[----:B------:R-:W-:Y:S01]  /*4a60*/  STL [R1+0x1c0], R63 ;  /* 0x0001c03f01007387 */ /* 0x000fe20000100800 */
[C---:B------:R-:W-:Y:S01]  /*4a70*/  LEA R231, P3, R230.reuse, UR5, 0x2 ;  /* 0x00000005e6e77c11 */ /* 0x040fe2000f8610ff */
[----:B------:R-:W-:Y:S01]  /*4a80*/  IMAD R59, R59, 0x3, RZ ;  /* 0x000000033b3b7824 */ /* 0x000fe200078e02ff */
[----:B------:R-:W-:Y:S01]  /*4a90*/  SHF.L.U64.HI R235, R235, 0x2, R0 ;  /* 0x00000002ebeb7819 */ /* 0x000fe20000010200 */
[----:B------:R-:W-:Y:S01]  /*4aa0*/  IMAD.SHL.U32 R58, R245, 0x4, RZ ;  /* 0x00000004f53a7824 */ /* 0x000fe200078e00ff */
[----:B------:R-:W-:Y:S01]  /*4ab0*/  LEA.HI.X R230, R230, UR10, R15, 0x2, P3 ;  /* 0x0000000ae6e67c11 */ /* 0x000fe200098f140f */
[----:B------:R-:W-:Y:S01]  /*4ac0*/  IMAD.SHL.U32 R239, R201, 0x2, RZ ;  /* 0x00000002c9ef7824 */ /* 0x000fe200078e00ff */
[----:B------:R-:W-:Y:S01]  /*4ad0*/  SHF.L.U64.HI R53, R2, 0x2, R53 ;  /* 0x0000000202357819 */ /* 0x000fe20000010235 */
[----:B------:R-:W-:Y:S01]  /*4ae0*/  IMAD.MOV.U32 R172, RZ, RZ, c[0x0][0x188] ;  /* 0x00006200ffac7624 */ /* 0x000fe200078e00ff */
[-C--:B------:R-:W-:Y:S01]  /*4af0*/  IADD3 R57, P3, R56, R232.reuse, RZ ;  /* 0x000000e838397210 */ /* 0x080fe20007f7e0ff */
[----:B------:R-:W-:Y:S01]  /*4b00*/  CS2R R22, SRZ ;  /* 0x0000000000167805 */ /* 0x000fe2000001ff00 */
[----:B------:R-:W-:Y:S01]  /*4b10*/  SHF.R.S32.HI R50, RZ, 0x1f, R5 ;  /* 0x0000001fff327819 */ /* 0x000fe20000011405 */
[----:B------:R-:W-:Y:S01]  /*4b20*/  IMAD.SHL.U32 R172, R172, 0x2, RZ ;  /* 0x00000002acac7824 */ /* 0x000fe200078e00ff */
[-C--:B-1----:R-:W-:Y:S01]  /*4b30*/  IADD3 R62, P4, R56, R233.reuse, RZ ;  /* 0x000000e9383e7210 */ /* 0x082fe20007f9e0ff */
[----:B------:R-:W-:Y:S01]  /*4b40*/  IMAD.X R56, R53, 0x1, R235, P6 ;  /* 0x0000000135387824 */ /* 0x000fe200030e06eb */
[----:B------:R1:W-:Y:S01]  /*4b50*/  STL [R1+0x1b8], R57 ;  /* 0x0001b83901007387 */ /* 0x0003e20000100800 */
[----:B------:R-:W-:Y:S01]  /*4b60*/  SHF.L.U64.HI R50, R5, 0x2, R50 ;  /* 0x0000000205327819 */ /* 0x000fe20000010232 */
[----:B------:R-:W-:Y:S01]  /*4b70*/  IMAD.X R53, R234, 0x1, R53, P5 ;  /* 0x00000001ea357824 */ /* 0x000fe200028e0635 */
[----:B------:R-:W-:Y:S01]  /*4b80*/  SHF.R.S32.HI R48, RZ, 0x1f, R9 ;  /* 0x0000001fff307819 */ /* 0x000fe20000011409 */
[----:B------:R-:W-:Y:S01]  /*4b90*/  STL [R1+0x1b0], R62 ;  /* 0x0001b03e01007387 */ /* 0x000fe20000100800 */
[----:B------:R-:W-:Y:S01]  /*4ba0*/  SHF.R.S32.HI R5, RZ, 0x1f, R12 ;  /* 0x0000001fff057819 */ /* 0x000fe2000001140c */
[----:B------:R-:W-:Y:S01]  /*4bb0*/  IMAD.SHL.U32 R60, R172, 0x4, RZ ;  /* 0x00000004ac3c7824 */ /* 0x000fe200078e00ff */
[----:B------:R-:W-:Y:S01]  /*4bc0*/  SHF.L.U64.HI R48, R9, 0x2, R48 ;  /* 0x0000000209307819 */ /* 0x000fe20000010230 */
[----:B------:R2:W-:Y:S01]  /*4bd0*/  STL [R1+0x1c4], R56 ;  /* 0x0001c43801007387 */ /* 0x0005e20000100800 */
[----:B------:R-:W-:Y:S01]  /*4be0*/  SHF.R.S32.HI R44, RZ, 0x1f, R3 ;  /* 0x0000001fff2c7819 */ /* 0x000fe20000011403 */
[----:B------:R-:W-:Y:S01]  /*4bf0*/  CS2R R120, SRZ ;  /* 0x0000000000787805 */ /* 0x000fe2000001ff00 */
[-C--:B-1----:R-:W-:Y:S01]  /*4c00*/  IADD3 R57, P6, R55, R232.reuse, RZ ;  /* 0x000000e837397210 */ /* 0x082fe20007fde0ff */
[----:B------:R-:W-:Y:S01]  /*4c10*/  CS2R R122, SRZ ;  /* 0x00000000007a7805 */ /* 0x000fe2000001ff00 */
[----:B------:R-:W-:Y:S01]  /*4c20*/  SHF.L.U64.HI R46, R12, 0x2, R5 ;  /* 0x000000020c2e7819 */ /* 0x000fe20000010205 */
[----:B------:R-:W-:Y:S01]  /*4c30*/  CS2R R124, SRZ ;  /* 0x00000000007c7805 */ /* 0x000fe2000001ff00 */
[----:B------:R-:W-:Y:S01]  /*4c40*/  SHF.L.U64.HI R44, R3, 0x2, R44 ;  /* 0x00000002032c7819 */ /* 0x000fe2000001022c */
[----:B------:R-:W-:Y:S01]  /*4c50*/  STL [R1+0x1a8], R57 ;  /* 0x0001a83901007387 */ /* 0x000fe20000100800 */
[----:B------:R-:W-:Y:S01]  /*4c60*/  SHF.R.S32.HI R5, RZ, 0x1f, R8 ;  /* 0x0000001fff057819 */ /* 0x000fe20000011408 */
[----:B------:R-:W-:Y:S01]  /*4c70*/  CS2R R126, SRZ ;  /* 0x00000000007e7805 */ /* 0x000fe2000001ff00 */
[-C--:B--2---:R-:W-:Y:S01]  /*4c80*/  IADD3 R56, P5, R55, R233.reuse, RZ ;  /* 0x000000e937387210 */ /* 0x084fe20007fbe0ff */
[C---:B------:R-:W-:Y:S01]  /*4c90*/  IMAD.X R55, R50.reuse, 0x1, R235, P3 ;  /* 0x0000000132377824 */ /* 0x040fe200018e06eb */
[----:B------:R1:W-:Y:S01]  /*4ca0*/  STL [R1+0x1bc], R53 ;  /* 0x0001bc3501007387 */ /* 0x0003e20000100800 */
[----:B------:R-:W-:Y:S01]  /*4cb0*/  IMAD.X R50, R50, 0x1, R234, P4 ;  /* 0x0000000132327824 */ /* 0x000fe200020e06ea */
[----:B------:R-:W-:Y:S01]  /*4cc0*/  SHF.L.U64.HI R42, R8, 0x2, R5 ;  /* 0x00000002082a7819 */ /* 0x000fe20000010205 */
[----:B------:R-:W-:Y:S01]  /*4cd0*/  CS2R R128, SRZ ;  /* 0x0000000000807805 */ /* 0x000fe2000001ff00 */
[----:B------:R-:W-:Y:S01]  /*4ce0*/  STL [R1+0x1a0], R56 ;  /* 0x0001a03801007387 */ /* 0x000fe20000100800 */
[----:B------:R-:W-:Y:S01]  /*4cf0*/  SHF.R.S32.HI R3, RZ, 0x1f, R10 ;  /* 0x0000001fff037819 */ /* 0x000fe2000001140a */
[----:B------:R-:W-:Y:S01]  /*4d00*/  CS2R R130, SRZ ;  /* 0x0000000000827805 */ /* 0x000fe2000001ff00 */
[----:B------:R-:W-:Y:S01]  /*4d10*/  SHF.R.S32.HI R34, RZ, 0x1f, R11 ;  /* 0x0000001fff227819 */ /* 0x000fe2000001140b */
[----:B------:R-:W-:Y:S01]  /*4d20*/  STL [R1+0x1b4], R55 ;  /* 0x0001b43701007387 */ /* 0x000fe20000100800 */
[----:B------:R-:W-:Y:S01]  /*4d30*/  SHF.L.U64.HI R40, R10, 0x2, R3 ;  /* 0x000000020a287819 */ /* 0x000fe20000010203 */
[----:B------:R-:W-:Y:S01]  /*4d40*/  CS2R R136, SRZ ;  /* 0x0000000000887805 */ /* 0x000fe2000001ff00 */
[CC--:B-1----:R-:W-:Y:S01]  /*4d50*/  IADD3 R53, P3, R52.reuse, R232.reuse, RZ ;  /* 0x000000e834357210 */ /* 0x0c2fe20007f7e0ff */
[----:B------:R-:W-:Y:S01]  /*4d60*/  CS2R R138, SRZ ;  /* 0x00000000008a7805 */ /* 0x000fe2000001ff00 */
[-C--:B------:R-:W-:Y:S01]  /*4d70*/  IADD3 R52, P4, R52, R233.reuse, RZ ;  /* 0x000000e934347210 */ /* 0x080fe20007f9e0ff */
[----:B------:R-:W-:Y:S01]  /*4d80*/  CS2R R132, SRZ ;  /* 0x0000000000847805 */ /* 0x000fe2000001ff00 */
[----:B------:R-:W-:Y:S01]  /*4d90*/  SHF.L.U64.HI R34, R11, 0x2, R34 ;  /* 0x000000020b227819 */ /* 0x000fe20000010222 */
[----:B------:R1:W-:Y:S01]  /*4da0*/  STL [R1+0x198], R53 ;  /* 0x0001983501007387 */ /* 0x0003e20000100800 */
[----:B------:R-:W-:Y:S01]  /*4db0*/  SHF.R.S32.HI R33, RZ, 0x1f, R4 ;  /* 0x0000001fff217819 */ /* 0x000fe20000011404 */
[----:B------:R-:W-:Y:S01]  /*4dc0*/  CS2R R134, SRZ ;  /* 0x0000000000867805 */ /* 0x000fe2000001ff00 */
[----:B------:R-:W-:Y:S01]  /*4dd0*/  SHF.R.S32.HI R31, RZ, 0x1f, R174 ;  /* 0x0000001fff1f7819 */ /* 0x000fe200000114ae */
[----:B------:R2:W-:Y:S01]  /*4de0*/  STL [R1+0x1ac], R50 ;  /* 0x0001ac3201007387 */ /* 0x0005e20000100800 */
[----:B------:R-:W-:Y:S01]  /*4df0*/  SHF.L.U64.HI R33, R4, 0x2, R33 ;  /* 0x0000000204217819 */ /* 0x000fe20000010221 */
[----:B------:R-:W-:Y:S01]  /*4e00*/  CS2R R184, SRZ ;  /* 0x0000000000b87805 */ /* 0x000fe2000001ff00 */
[C---:B------:R-:W-:Y:S01]  /*4e10*/  SHF.L.U64.HI R31, R174.reuse, 0x2, R31 ;  /* 0x00000002ae1f7819 */ /* 0x040fe2000001021f */
[----:B------:R3:W-:Y:S01]  /*4e20*/  STL [R1+0x190], R52 ;  /* 0x0001903401007387 */ /* 0x0007e20000100800 */
[----:B------:R-:W-:Y:S01]  /*4e30*/  IMAD.SHL.U32 R174, R174, 0x4, RZ ;  /* 0x00000004aeae7824 */ /* 0x000fe200078e00ff */
[----:B------:R-:W-:Y:S01]  /*4e40*/  SHF.R.S32.HI R32, RZ, 0x1f, R13 ;  /* 0x0000001fff207819 */ /* 0x000fe2000001140d */
[C---:B-1----:R-:W-:Y:S01]  /*4e50*/  IMAD.X R53, R48.reuse, 0x1, R235, P6 ;  /* 0x0000000130357824 */ /* 0x042fe200030e06eb */
[----:B------:R-:W-:Y:S01]  /*4e60*/  SHF.R.S32.HI R30, RZ, 0x1f, R175 ;  /* 0x0000001fff1e7819 */ /* 0x000fe200000114af */
[----:B------:R-:W-:Y:S01]  /*4e70*/  CS2R R186, SRZ ;  /* 0x0000000000ba7805 */ /* 0x000fe2000001ff00 */
[-C--:B--2---:R-:W-:Y:S01]  /*4e80*/  IADD3 R50, P6, R49, R232.reuse, RZ ;  /* 0x000000e831327210 */ /* 0x084fe20007fde0ff */
[----:B------:R-:W-:Y:S01]  /*4e90*/  CS2R R140, SRZ ;  /* 0x00000000008c7805 */ /* 0x000fe2000001ff00 */
[----:B------:R-:W-:Y:S01]  /*4ea0*/  STL [R1+0x1a4], R53 ;  /* 0x0001a43501007387 */ /* 0x000fe20000100800 */
[----:B------:R-:W-:Y:S01]  /*4eb0*/  SHF.L.U64.HI R32, R13, 0x2, R32 ;  /* 0x000000020d207819 */ /* 0x000fe20000010220 */
[----:B---3--:R-:W-:Y:S01]  /*4ec0*/  IMAD.X R52, R48, 0x1, R234, P5 ;  /* 0x0000000130347824 */ /* 0x008fe200028e06ea */
[-C--:B------:R-:W-:Y:S01]  /*4ed0*/  IADD3 R48, P5, R49, R233.reuse, RZ ;  /* 0x000000e931307210 */ /* 0x080fe20007fbe0ff */
[----:B------:R1:W-:Y:S01]  /*4ee0*/  STL [R1+0x188], R50 ;  /* 0x0001883201007387 */ /* 0x0003e20000100800 */
[C---:B------:R-:W-:Y:S01]  /*4ef0*/  SHF.L.U64.HI R30, R175.reuse, 0x2, R30 ;  /* 0x00000002af1e7819 */ /* 0x040fe2000001021e */
[----:B------:R-:W-:Y:S01]  /*4f00*/  IMAD.SHL.U32 R175, R175, 0x4, RZ ;  /* 0x00000004afaf7824 */ /* 0x000fe200078e00ff */
[----:B------:R-:W-:Y:S01]  /*4f10*/  SHF.R.S32.HI R29, RZ, 0x1f, R188 ;  /* 0x0000001fff1d7819 */ /* 0x000fe200000114bc */
[----:B------:R-:W-:Y:S01]  /*4f20*/  STL [R1+0x19c], R52 ;  /* 0x00019c3401007387 */ /* 0x000fe20000100800 */
[----:B------:R-:W-:Y:S01]  /*4f30*/  SHF.R.S32.HI R28, RZ, 0x1f, R189 ;  /* 0x0000001fff1c7819 */ /* 0x000fe200000114bd */
[----:B------:R-:W-:Y:S01]  /*4f40*/  CS2R R142, SRZ ;  /* 0x00000000008e7805 */ /* 0x000fe2000001ff00 */
[C---:B------:R-:W-:Y:S01]  /*4f50*/  SHF.L.U64.HI R29, R188.reuse, 0x2, R29 ;  /* 0x00000002bc1d7819 */ /* 0x040fe2000001021d */
[----:B------:R2:W-:Y:S01]  /*4f60*/  STL [R1+0x180], R48 ;  /* 0x0001803001007387 */ /* 0x0005e20000100800 */
[----:B------:R-:W-:Y:S01]  /*4f70*/  IMAD.SHL.U32 R188, R188, 0x4, RZ ;  /* 0x00000004bcbc7824 */ /* 0x000fe200078e00ff */
[----:B------:R-:W-:Y:S01]  /*4f80*/  SHF.L.U64.HI R28, R189, 0x2, R28 ;  /* 0x00000002bd1c7819 */ /* 0x000fe2000001021c */
[C---:B-1----:R-:W-:Y:S01]  /*4f90*/  IMAD.X R50, R46.reuse, 0x1, R235, P3 ;  /* 0x000000012e327824 */ /* 0x042fe200018e06eb */
[-C--:B------:R-:W-:Y:S01]  /*4fa0*/  IADD3 R49, P3, R47, R232.reuse, RZ ;  /* 0x000000e82f317210 */ /* 0x080fe20007f7e0ff */
[----:B------:R-:W-:Y:S01]  /*4fb0*/  IMAD.SHL.U32 R189, R189, 0x4, RZ ;  /* 0x00000004bdbd7824 */ /* 0x000fe200078e00ff */
[----:B------:R-:W-:Y:S01]  /*4fc0*/  SHF.R.S32.HI R3, RZ, 0x1f, R190 ;  /* 0x0000001fff037819 */ /* 0x000fe200000114be */
[----:B------:R-:W-:Y:S01]  /*4fd0*/  CS2R R152, SRZ ;  /* 0x0000000000987805 */ /* 0x000fe2000001ff00 */
[----:B------:R-:W-:Y:S01]  /*4fe0*/  STL [R1+0x194], R50 ;  /* 0x0001943201007387 */ /* 0x000fe20000100800 */
[----:B------:R-:W-:Y:S01]  /*4ff0*/  SHF.R.S32.HI R2, RZ, 0x1f, R191 ;  /* 0x0000001fff027819 */ /* 0x000fe200000114bf */
[----:B--2---:R-:W-:Y:S01]  /*5000*/  IMAD.X R48, R46, 0x1, R234, P4 ;  /* 0x000000012e307824 */ /* 0x004fe200020e06ea */
[-C--:B------:R-:W-:Y:S01]  /*5010*/  IADD3 R47, P4, R47, R233.reuse, RZ ;  /* 0x000000e92f2f7210 */ /* 0x080fe20007f9e0ff */
[----:B------:R-:W-:Y:S01]  /*5020*/  IMAD.X R46, R44, 0x1, R235, P6 ;  /* 0x000000012c2e7824 */ /* 0x000fe200030e06eb */
[----:B------:R-:W-:Y:S01]  /*5030*/  STL [R1+0x178], R49 ;  /* 0x0001783101007387 */ /* 0x000fe20000100800 */
[C---:B------:R-:W-:Y:S01]  /*5040*/  SHF.L.U64.HI R26, R190.reuse, 0x2, R3 ;  /* 0x00000002be1a7819 */ /* 0x040fe20000010203 */
[----:B------:R-:W-:Y:S01]  /*5050*/  IMAD.SHL.U32 R190, R190, 0x4, RZ ;  /* 0x00000004bebe7824 */ /* 0x000fe200078e00ff */
[C---:B------:R-:W-:Y:S01]  /*5060*/  SHF.L.U64.HI R25, R191.reuse, 0x2, R2 ;  /* 0x00000002bf197819 */ /* 0x040fe20000010202 */
[----:B------:R1:W-:Y:S01]  /*5070*/  STL [R1+0x18c], R48 ;  /* 0x00018c3001007387 */ /* 0x0003e20000100800 */
[----:B------:R-:W-:Y:S01]  /*5080*/  IMAD.SHL.U32 R191, R191, 0x4, RZ ;  /* 0x00000004bfbf7824 */ /* 0x000fe200078e00ff */
[----:B------:R-:W-:Y:S01]  /*5090*/  SHF.R.S32.HI R15, RZ, 0x1f, R196 ;  /* 0x0000001fff0f7819 */ /* 0x000fe200000114c4 */
[----:B------:R-:W-:Y:S01]  /*50a0*/  CS2R R154, SRZ ;  /* 0x00000000009a7805 */ /* 0x000fe2000001ff00 */
[----:B------:R2:W-:Y:S01]  /*50b0*/  STL [R1+0x170], R47 ;  /* 0x0001702f01007387 */ /* 0x0005e20000100800 */
[----:B------:R-:W-:Y:S01]  /*50c0*/  LOP3.LUT R14, R201, 0x1c, RZ, 0xc0, !PT ;  /* 0x0000001cc90e7812 */ /* 0x000fe200078ec0ff */
[----:B------:R-:W-:Y:S01]  /*50d0*/  CS2R R148, SRZ ;  /* 0x0000000000947805 */ /* 0x000fe2000001ff00 */
[----:B------:R-:W-:Y:S01]  /*50e0*/  SHF.R.S32.HI R24, RZ, 0x1f, R195 ;  /* 0x0000001fff187819 */ /* 0x000fe200000114c3 */
[----:B------:R3:W-:Y:S01]  /*50f0*/  STL [R1+0x184], R46 ;  /* 0x0001842e01007387 */ /* 0x0007e20000100800 */
[C---:B------:R-:W-:Y:S01]  /*5100*/  SHF.L.U64.HI R15, R196.reuse, 0x2, R15 ;  /* 0x00000002c40f7819 */ /* 0x040fe2000001020f */
[----:B------:R-:W-:Y:S01]  /*5110*/  IMAD.SHL.U32 R196, R196, 0x4, RZ ;  /* 0x00000004c4c47824 */ /* 0x000fe200078e00ff */
[-C--:B-1----:R-:W-:Y:S01]  /*5120*/  IADD3 R48, P6, R45, R232.reuse, RZ ;  /* 0x000000e82d307210 */ /* 0x082fe20007fde0ff */
[----:B------:R-:W-:Y:S01]  /*5130*/  IMAD R237, R237, 0x2, R14 ;  /* 0x00000002eded7824 */ /* 0x000fe200078e020e */
[----:B------:R-:W-:Y:S01]  /*5140*/  SHF.R.S32.HI R14, RZ, 0x1f, R197 ;  /* 0x0000001fff0e7819 */ /* 0x000fe200000114c5 */
[----:B--2---:R-:W-:Y:S01]  /*5150*/  IMAD.X R47, R44, 0x1, R234, P5 ;  /* 0x000000012c2f7824 */ /* 0x004fe200028e06ea */
[----:B------:R-:W-:Y:S01]  /*5160*/  SHF.L.U64.HI R24, R195, 0x2, R24 ;  /* 0x00000002c3187819 */ /* 0x000fe20000010218 */
[C---:B------:R-:W-:Y:S01]  /*5170*/  IMAD.X R44, R42.reuse, 0x1, R235, P3 ;  /* 0x000000012a2c7824 */ /* 0x040fe200018e06eb */
[----:B------:R-:W-:Y:S01]  /*5180*/  STL [R1+0x168], R48 ;  /* 0x0001683001007387 */ /* 0x000fe20000100800 */
[-C--:B---3--:R-:W-:Y:S01]  /*5190*/  IADD3 R46, P5, R45, R233.reuse, RZ ;  /* 0x000000e92d2e7210 */ /* 0x088fe20007fbe0ff */
[----:B------:R-:W-:Y:S01]  /*51a0*/  IMAD.X R42, R42, 0x1, R234, P4 ;  /* 0x000000012a2a7824 */ /* 0x000fe200020e06ea */
[-C--:B------:R-:W-:Y:S01]  /*51b0*/  IADD3 R45, P3, R43, R232.reuse, RZ ;  /* 0x000000e82b2d7210 */ /* 0x080fe20007f7e0ff */
[----:B------:R-:W-:Y:S01]  /*51c0*/  STL [R1+0x17c], R47 ;  /* 0x00017c2f01007387 */ /* 0x000fe20000100800 */
[C---:B------:R-:W-:Y:S01]  /*51d0*/  SHF.L.U64.HI R14, R197.reuse, 0x2, R14 ;  /* 0x00000002c50e7819 */ /* 0x040fe2000001020e */
[----:B------:R-:W-:Y:S01]  /*51e0*/  IMAD.SHL.U32 R197, R197, 0x4, RZ ;  /* 0x00000004c5c57824 */ /* 0x000fe200078e00ff */
[----:B------:R-:W-:Y:S01]  /*51f0*/  SHF.R.S32.HI R13, RZ, 0x1f, R198 ;  /* 0x0000001fff0d7819 */ /* 0x000fe200000114c6 */
[----:B------:R-:W-:Y:S01]  /*5200*/  STL [R1+0x160], R46 ;  /* 0x0001602e01007387 */ /* 0x000fe20000100800 */
[----:B------:R-:W-:Y:S01]  /*5210*/  SHF.R.S32.HI R12, RZ, 0x1f, R199 ;  /* 0x0000001fff0c7819 */ /* 0x000fe200000114c7 */
[----:B------:R-:W-:Y:S01]  /*5220*/  IMAD.MOV.U32 R195, RZ, RZ, RZ ;  /* 0x000000ffffc37224 */ /* 0x000fe200078e00ff */
[C---:B------:R-:W-:Y:S01]  /*5230*/  SHF.L.U64.HI R13, R198.reuse, 0x2, R13 ;  /* 0x00000002c60d7819 */ /* 0x040fe2000001020d */
[----:B------:R1:W-:Y:S01]  /*5240*/  STL [R1+0x174], R44 ;  /* 0x0001742c01007387 */ /* 0x0003e20000100800 */
[----:B------:R-:W-:Y:S01]  /*5250*/  IMAD.SHL.U32 R198, R198, 0x4, RZ ;  /* 0x00000004c6c67824 */ /* 0x000fe200078e00ff */
[C---:B------:R-:W-:Y:S01]  /*5260*/  SHF.L.U64.HI R12, R199.reuse, 0x2, R12 ;  /* 0x00000002c70c7819 */ /* 0x040fe2000001020c */
[----:B------:R-:W-:Y:S01]  /*5270*/  IMAD.SHL.U32 R199, R199, 0x4, RZ ;  /* 0x00000004c7c77824 */ /* 0x000fe200078e00ff */
[----:B------:R-:W-:Y:S01]  /*5280*/  STL [R1+0x158], R45 ;  /* 0x0001582d01007387 */ /* 0x000fe20000100800 */
[----:B------:R-:W-:Y:S01]  /*5290*/  SHF.R.S32.HI R11, RZ, 0x1f, R246 ;  /* 0x0000001fff0b7819 */ /* 0x000fe200000114f6 */
[----:B------:R-:W-:Y:S01]  /*52a0*/  CS2R R150, SRZ ;  /* 0x0000000000967805 */ /* 0x000fe2000001ff00 */
[----:B------:R-:W-:Y:S01]  /*52b0*/  SHF.R.S32.HI R10, RZ, 0x1f, R247 ;  /* 0x0000001fff0a7819 */ /* 0x000fe200000114f7 */
[----:B------:R2:W-:Y:S01]  /*52c0*/  STL [R1+0x16c], R42 ;  /* 0x00016c2a01007387 */ /* 0x0005e20000100800 */
[C---:B------:R-:W-:Y:S01]  /*52d0*/  SHF.L.U64.HI R11, R246.reuse, 0x2, R11 ;  /* 0x00000002f60b7819 */ /* 0x040fe2000001020b */
[----:B------:R-:W-:Y:S01]  /*52e0*/  IMAD.SHL.U32 R246, R246, 0x4, RZ ;  /* 0x00000004f6f67824 */ /* 0x000fe200078e00ff */
[-C--:B-1----:R-:W-:Y:S01]  /*52f0*/  IADD3 R44, P4, R43, R233.reuse, RZ ;  /* 0x000000e92b2c7210 */ /* 0x082fe20007f9e0ff */
[C---:B------:R-:W-:Y:S01]  /*5300*/  IMAD.X R43, R40.reuse, 0x1, R235, P6 ;  /* 0x00000001282b7824 */ /* 0x040fe200030e06eb */
[----:B------:R-:W-:Y:S01]  /*5310*/  SHF.R.S32.HI R8, RZ, 0x1f, R249 ;  /* 0x0000001fff087819 */ /* 0x000fe200000114f9 */
[----:B------:R-:W-:Y:S01]  /*5320*/  IMAD.X R40, R40, 0x1, R234, P5 ;  /* 0x0000000128287824 */ /* 0x000fe200028e06ea */
[----:B------:R-:W-:Y:S01]  /*5330*/  SHF.L.U64.HI R10, R247, 0x2, R10 ;  /* 0x00000002f70a7819 */ /* 0x000fe2000001020a */
[----:B------:R-:W-:Y:S01]  /*5340*/  STL [R1+0x150], R44 ;  /* 0x0001502c01007387 */ /* 0x000fe20000100800 */
[----:B------:R-:W-:Y:S01]  /*5350*/  SHF.R.S32.HI R9, RZ, 0x1f, R248 ;  /* 0x0000001fff097819 */ /* 0x000fe200000114f8 */
[----:B------:R-:W-:Y:S01]  /*5360*/  CS2R R144, SRZ ;  /* 0x0000000000907805 */ /* 0x000fe2000001ff00 */
[CC--:B--2---:R-:W-:Y:S01]  /*5370*/  IADD3 R42, P6, R41.reuse, R232.reuse, RZ ;  /* 0x000000e8292a7210 */ /* 0x0c4fe20007fde0ff */
[----:B------:R-:W-:Y:S01]  /*5380*/  STL [R1+0x164], R43 ;  /* 0x0001642b01007387 */ /* 0x000fe20000100800 */
[-C--:B------:R-:W-:Y:S01]  /*5390*/  IADD3 R41, P5, R41, R233.reuse, RZ ;  /* 0x000000e929297210 */ /* 0x080fe20007fbe0ff */
[----:B------:R-:W-:Y:S01]  /*53a0*/  CS2R R146, SRZ ;  /* 0x0000000000927805 */ /* 0x000fe2000001ff00 */
[C---:B------:R-:W-:Y:S01]  /*53b0*/  SHF.L.U64.HI R8, R249.reuse, 0x2, R8 ;  /* 0x00000002f9087819 */ /* 0x040fe20000010208 */
[----:B------:R1:W-:Y:S01]  /*53c0*/  STL [R1+0x148], R42 ;  /* 0x0001482a01007387 */ /* 0x0003e20000100800 */
[----:B------:R-:W-:Y:S01]  /*53d0*/  IMAD.SHL.U32 R249, R249, 0x4, RZ ;  /* 0x00000004f9f97824 */ /* 0x000fe200078e00ff */
[----:B------:R-:W-:Y:S01]  /*53e0*/  SHF.R.S32.HI R5, RZ, 0x1f, R250 ;  /* 0x0000001fff057819 */ /* 0x000fe200000114fa */
[----:B------:R-:W-:Y:S01]  /*53f0*/  CS2R R156, SRZ ;  /* 0x00000000009c7805 */ /* 0x000fe2000001ff00 */
        /* <DEDUP_REMOVED lines=8> */
[----:B------:R-:W-:Y:S01]  /*5480*/  LOP3.LUT R0, R201, 0x3, RZ, 0xc0, !PT ;  /* 0x00000003c9007812 */ /* 0x000fe200078ec0ff */
[----:B------:R-:W-:Y:S01]  /*5490*/  CS2R R160, SRZ ;  /* 0x0000000000a07805 */ /* 0x000fe2000001ff00 */
[-C--:B--2---:R-:W-:Y:S01]  /*54a0*/  IADD3 R40, P3, R35, R232.reuse, RZ ;  /* 0x000000e823287210 */ /* 0x084fe20007f7e0ff */
[----:B------:R-:W-:Y:S01]  /*54b0*/  CS2R R162, SRZ ;  /* 0x0000000000a27805 */ /* 0x000fe2000001ff00 */
[----:B------:R-:W-:Y:S01]  /*54c0*/  STL [R1+0x154], R42 ;  /* 0x0001542a01007387 */ /* 0x000fe20000100800 */
[----:B------:R-:W-:Y:S01]  /*54d0*/  SHF.L.U64.HI R4, R251, 0x2, R4 ;  /* 0x00000002fb047819 */ /* 0x000fe20000010204 */
[----:B---3--:R-:W-:Y:S01]  /*54e0*/  IMAD.X R41, R34, 0x1, R234, P4 ;  /* 0x0000000122297824 */ /* 0x008fe200020e06ea */
[----:B------:R-:W-:Y:S01]  /*54f0*/  IADD3 R34, P4, R35, R233, RZ ;  /* 0x000000e923227210 */ /* 0x000fe20007f9e0ff */
[----:B------:R1:W-:Y:S01]  /*5500*/  STL [R1+0x138], R40 ;  /* 0x0001382801007387 */ /* 0x0003e20000100800 */
[----:B------:R-:W-:Y:S01]  /*5510*/  IMAD.SHL.U32 R251, R251, 0x4, RZ ;  /* 0x00000004fbfb7824 */ /* 0x000fe200078e00ff */
[----:B------:R-:W-:Y:S01]  /*5520*/  SHF.R.S32.HI R17, RZ, 0x1f, R244 ;  /* 0x0000001fff117819 */ /* 0x000fe200000114f4 */
[----:B------:R-:W-:Y:S01]  /*5530*/  IMAD R0, R0, 0x420, RZ ;  /* 0x0000042000007824 */ /* 0x000fe200078e02ff */
[----:B------:R-:W-:Y:S01]  /*5540*/  STL [R1+0x14c], R41 ;  /* 0x00014c2901007387 */ /* 0x000fe20000100800 */
[----:B------:R-:W-:Y:S01]  /*5550*/  LEA R205, P2, R204, UR5, 0x2 ;  /* 0x00000005cccd7c11 */ /* 0x000fe2000f8410ff */
[----:B------:R-:W-:Y:S01]  /*5560*/  CS2R R164, SRZ ;  /* 0x0000000000a47805 */ /* 0x000fe2000001ff00 */
[----:B------:R-:W-:Y:S01]  /*5570*/  SHF.L.U64.HI R244, R244, 0x2, R17 ;  /* 0x00000002f4f47819 */ /* 0x000fe20000010211 */
[----:B------:R2:W-:Y:S01]  /*5580*/  STL [R1+0x130], R34 ;  /* 0x0001302201007387 */ /* 0x0005e20000100800 */
[----:B------:R-:W-:Y:S01]  /*5590*/  SHF.R.S32.HI R17, RZ, 0x1f, R204 ;  /* 0x0000001fff117819 */ /* 0x000fe200000114cc */
[----:B-1----:R-:W-:Y:S01]  /*55a0*/  IMAD.X R40, R33, 0x1, R235, P6 ;  /* 0x0000000121287824 */ /* 0x002fe200030e06eb */
[-C--:B------:R-:W-:Y:S01]  /*55b0*/  IADD3 R35, P6, R174, R232.reuse, RZ ;  /* 0x000000e8ae237210 */ /* 0x080fe20007fde0ff */
[----:B------:R-:W-:Y:S01]  /*55c0*/  CS2R R166, SRZ ;  /* 0x0000000000a67805 */ /* 0x000fe2000001ff00 */
[----:B------:R-:W-:Y:S01]  /*55d0*/  LOP3.LUT R237, R0, R237, RZ, 0x3c, !PT ;  /* 0x000000ed00ed7212 */ /* 0x000fe200078e3cff */
[----:B------:R-:W-:Y:S01]  /*55e0*/  IMAD.MOV.U32 R0, RZ, RZ, R252 ;  /* 0x000000ffff007224 */ /* 0x000fe200078e00fc */
[----:B------:R-:W-:Y:S01]  /*55f0*/  STL [R1+0x144], R40 ;  /* 0x0001442801007387 */ /* 0x000fe20000100800 */
[----:B------:R-:W-:Y:S01]  /*5600*/  LOP3.LUT R16, R201, 0x7, RZ, 0xc0, !PT ;  /* 0x00000007c9107812 */ /* 0x000fe200078ec0ff */
[----:B------:R-:W-:Y:S01]  /*5610*/  CS2R R168, SRZ ;  /* 0x0000000000a87805 */ /* 0x000fe2000001ff00 */
[----:B--2---:R-:W-:Y:S01]  /*5620*/  IMAD.X R34, R33, 0x1, R234, P5 ;  /* 0x0000000121227824 */ /* 0x004fe200028e06ea */
[-C--:B------:R-:W-:Y:S01]  /*5630*/  IADD3 R33, P5, R174, R233.reuse, RZ ;  /* 0x000000e9ae217210 */ /* 0x080fe20007fbe0ff */
[----:B------:R1:W-:Y:S01]  /*5640*/  STL [R1+0x128], R35 ;  /* 0x0001282301007387 */ /* 0x0003e20000100800 */
[----:B------:R-:W-:Y:S01]  /*5650*/  SHF.R.S32.HI R19, RZ, 0x1f, R202 ;  /* 0x0000001fff137819 */ /* 0x000fe200000114ca */
[----:B------:R-:W-:Y:S01]  /*5660*/  IMAD R16, R16, 0x90, RZ ;  /* 0x0000009010107824 */ /* 0x000fe200078e02ff */
[----:B------:R-:W-:Y:S01]  /*5670*/  LEA R203, P1, R202, UR5, 0x2 ;  /* 0x00000005cacb7c11 */ /* 0x000fe2000f8210ff */
[----:B------:R2:W-:Y:S01]  /*5680*/  STL [R1+0x13c], R34 ;  /* 0x00013c2201007387 */ /* 0x0005e20000100800 */
[----:B------:R-:W-:Y:S01]  /*5690*/  SHF.R.S32.HI R252, RZ, 0x1f, R59 ;  /* 0x0000001ffffc7819 */ /* 0x000fe2000001143b */
[----:B------:R-:W-:Y:S01]  /*56a0*/  CS2R R170, SRZ ;  /* 0x0000000000aa7805 */ /* 0x000fe2000001ff00 */
[----:B------:R-:W-:Y:S01]  /*56b0*/  SHF.R.S32.HI R21, RZ, 0x1f, R200 ;  /* 0x0000001fff157819 */ /* 0x000fe200000114c8 */
[----:B------:R3:W-:Y:S01]  /*56c0*/  STL [R1+0x120], R33 ;  /* 0x0001202101007387 */ /* 0x0007e20000100800 */
[----:B------:R-:W-:Y:S01]  /*56d0*/  LEA R201, P0, R200, UR5, 0x2 ;  /* 0x00000005c8c97c11 */ /* 0x000fe2000f8010ff */
[----:B-1----:R-:W-:Y:S01]  /*56e0*/  IMAD.X R35, R32, 0x1, R235, P3 ;  /* 0x0000000120237824 */ /* 0x002fe200018e06eb */
[----:B------:R-:W-:Y:S01]  /*56f0*/  LEA.HI.X R204, R204, UR10, R17, 0x2, P2 ;  /* 0x0000000acccc7c11 */ /* 0x000fe200090f1411 */
[----:B------:R-:W-:Y:S01]  /*5700*/  CS2R R116, SRZ ;  /* 0x0000000000747805 */ /* 0x000fe2000001ff00 */
[----:B------:R-:W-:Y:S01]  /*5710*/  SHF.R.S32.HI R17, RZ, 0x1f, R212 ;  /* 0x0000001fff117819 */ /* 0x000fe200000114d4 */
[----:B------:R-:W-:Y:S01]  /*5720*/  CS2R R118, SRZ ;  /* 0x0000000000767805 */ /* 0x000fe2000001ff00 */
[CC--:B--2---:R-:W-:Y:S01]  /*5730*/  IADD3 R34, P3, R175.reuse, R232.reuse, RZ ;  /* 0x000000e8af227210 */ /* 0x0c4fe20007f7e0ff */
[----:B------:R-:W-:Y:S01]  /*5740*/  STL [R1+0x134], R35 ;  /* 0x0001342301007387 */ /* 0x000fe20000100800 */
[----:B------:R-:W-:Y:S01]  /*5750*/  LEA R213, P2, R212, UR5, 0x2 ;  /* 0x00000005d4d57c11 */ /* 0x000fe2000f8410ff */
[----:B---3--:R-:W-:Y:S01]  /*5760*/  IMAD.X R33, R32, 0x1, R234, P4 ;  /* 0x0000000120217824 */ /* 0x008fe200020e06ea */
[-C--:B------:R-:W-:Y:S01]  /*5770*/  IADD3 R32, P4, R175, R233.reuse, RZ ;  /* 0x000000e9af207210 */ /* 0x080fe20007f9e0ff */
[----:B------:R1:W-:Y:S01]  /*5780*/  STL [R1+0x118], R34 ;  /* 0x0001182201007387 */ /* 0x0003e20000100800 */
[----:B------:R-:W-:Y:S01]  /*5790*/  LEA.HI.X R202, R202, UR10, R19, 0x2, P1 ;  /* 0x0000000acaca7c11 */ /* 0x000fe200088f1413 */
[----:B------:R-:W-:Y:S01]  /*57a0*/  CS2R R112, SRZ ;  /* 0x0000000000707805 */ /* 0x000fe2000001ff00 */
[C---:B------:R-:W-:Y:S01]  /*57b0*/  SHF.L.U64.HI R252, R59.reuse, 0x2, R252 ;  /* 0x000000023bfc7819 */ /* 0x040fe200000102fc */
[----:B------:R2:W-:Y:S01]  /*57c0*/  STL [R1+0x12c], R33 ;  /* 0x00012c2101007387 */ /* 0x0005e20000100800 */
[----:B------:R-:W-:Y:S01]  /*57d0*/  SHF.R.S32.HI R2, RZ, 0x1f, R245 ;  /* 0x0000001fff027819 */ /* 0x000fe200000114f5 */
[----:B------:R-:W-:Y:S01]  /*57e0*/  IMAD.SHL.U32 R59, R59, 0x4, RZ ;  /* 0x000000043b3b7824 */ /* 0x000fe200078e00ff */
[----:B------:R-:W-:Y:S01]  /*57f0*/  LEA.HI.X R200, R200, UR10, R21, 0x2, P0 ;  /* 0x0000000ac8c87c11 */ /* 0x000fe200080f1415 */
[----:B------:R3:W-:Y:S01]  /*5800*/  STL [R1+0x110], R32 ;  /* 0x0001102001007387 */ /* 0x0007e20000100800 */
[----:B------:R-:W-:Y:S01]  /*5810*/  SHF.R.S32.HI R19, RZ, 0x1f, R210 ;  /* 0x0000001fff137819 */ /* 0x000fe200000114d2 */
[C---:B-1----:R-:W-:Y:S01]  /*5820*/  IMAD.X R34, R31.reuse, 0x1, R235, P6 ;  /* 0x000000011f227824 */ /* 0x042fe200030e06eb */
[----:B------:R-:W-:Y:S01]  /*5830*/  LEA R211, P1, R210, UR5, 0x2 ;  /* 0x00000005d2d37c11 */ /* 0x000fe2000f8210ff */
[----:B------:R-:W-:Y:S01]  /*5840*/  CS2R R114, SRZ ;  /* 0x0000000000727805 */ /* 0x000fe2000001ff00 */
[----:B------:R-:W-:Y:S01]  /*5850*/  SHF.R.S32.HI R21, RZ, 0x1f, R208 ;  /* 0x0000001fff157819 */ /* 0x000fe200000114d0 */
[----:B------:R-:W-:Y:S01]  /*5860*/  CS2R R108, SRZ ;  /* 0x00000000006c7805 */ /* 0x000fe2000001ff00 */
[-C--:B--2---:R-:W-:Y:S01]  /*5870*/  IADD3 R33, P6, R188, R232.reuse, RZ ;  /* 0x000000e8bc217210 */ /* 0x084fe20007fde0ff */
[----:B------:R-:W-:Y:S01]  /*5880*/  STL [R1+0x124], R34 ;  /* 0x0001242201007387 */ /* 0x000fe20000100800 */
[----:B------:R-:W-:Y:S01]  /*5890*/  LEA R209, P0, R208, UR5, 0x2 ;  /* 0x00000005d0d17c11 */ /* 0x000fe2000f8010ff */
[----:B---3--:R-:W-:Y:S01]  /*58a0*/  IMAD.X R32, R31, 0x1, R234, P5 ;  /* 0x000000011f207824 */ /* 0x008fe200028e06ea */
[-C--:B------:R-:W-:Y:S01]  /*58b0*/  IADD3 R31, P5, R188, R233.reuse, RZ ;  /* 0x000000e9bc1f7210 */ /* 0x080fe20007fbe0ff */
[----:B------:R1:W-:Y:S01]  /*58c0*/  STL [R1+0x108], R33 ;  /* 0x0001082101007387 */ /* 0x0003e20000100800 */
[----:B------:R-:W-:Y:S01]  /*58d0*/  LEA.HI.X R212, R212, UR10, R17, 0x2, P2 ;  /* 0x0000000ad4d47c11 */ /* 0x000fe200090f1411 */
[----:B------:R-:W-:Y:S01]  /*58e0*/  CS2R R110, SRZ ;  /* 0x00000000006e7805 */ /* 0x000fe2000001ff00 */
[----:B------:R-:W-:Y:S01]  /*58f0*/  SHF.R.S32.HI R17, RZ, 0x1f, R220 ;  /* 0x0000001fff117819 */ /* 0x000fe200000114dc */
[----:B------:R2:W-:Y:S01]  /*5900*/  STL [R1+0x11c], R32 ;  /* 0x00011c2001007387 */ /* 0x0005e20000100800 */
[----:B------:R-:W-:Y:S01]  /*5910*/  LEA R221, P2, R220, UR5, 0x2 ;  /* 0x00000005dcdd7c11 */ /* 0x000fe2000f8410ff */
[----:B------:R-:W-:Y:S01]  /*5920*/  CS2R R104, SRZ ;  /* 0x0000000000687805 */ /* 0x000fe2000001ff00 */
[----:B------:R-:W-:Y:S01]  /*5930*/  SHF.L.U64.HI R3, R245, 0x2, R2 ;  /* 0x00000002f5037819 */ /* 0x000fe20000010202 */
[----:B------:R3:W-:Y:S01]  /*5940*/  STL [R1+0x100], R31 ;  /* 0x0001001f01007387 */ /* 0x0007e20000100800 */
[----:B------:R-:W-:Y:S01]  /*5950*/  LEA.HI.X R210, R210, UR10, R19, 0x2, P1 ;  /* 0x0000000ad2d27c11 */ /* 0x000fe200088f1413 */
        /* <DEDUP_REMOVED lines=11> */
[----:B------:R-:W-:Y:S01]  /*5a10*/  SHF.R.S32.HI R21, RZ, 0x1f, R216 ;  /* 0x0000001fff157819 */ /* 0x000fe200000114d8 */
[----:B------:R-:W-:Y:S01]  /*5a20*/  CS2R R102, SRZ ;  /* 0x0000000000667805 */ /* 0x000fe2000001ff00 */
[----:B------:R-:W-:Y:S01]  /*5a30*/  LEA R217, P0, R216, UR5, 0x2 ;  /* 0x00000005d8d97c11 */ /* 0x000fe2000f8010ff */
[----:B------:R2:W-:Y:S01]  /*5a40*/  STL [R1+0x10c], R31 ;  /* 0x00010c1f01007387 */ /* 0x0005e20000100800 */
[----:B------:R-:W-:Y:S01]  /*5a50*/  LEA.HI.X R220, R220, UR10, R17, 0x2, P2 ;  /* 0x0000000adcdc7c11 */ /* 0x000fe200090f1411 */
[----:B------:R-:W-:Y:S01]  /*5a60*/  CS2R R96, SRZ ;  /* 0x0000000000607805 */ /* 0x000fe2000001ff00 */
[----:B------:R-:W-:Y:S01]  /*5a70*/  SHF.R.S32.HI R248, RZ, 0x1f, R172 ;  /* 0x0000001ffff87819 */ /* 0x000fe200000114ac */
[----:B------:R3:W-:Y:S01]  /*5a80*/  STL [R1+0xf0], R30 ;  /* 0x0000f01e01007387 */ /* 0x0007e20000100800 */
[----:B------:R-:W-:Y:S01]  /*5a90*/  SHF.R.S32.HI R17, RZ, 0x1f, R228 ;  /* 0x0000001fff117819 */ /* 0x000fe200000114e4 */
[C---:B-1----:R-:W-:Y:S01]  /*5aa0*/  IMAD.X R32, R29.reuse, 0x1, R235, P6 ;  /* 0x000000011d207824 */ /* 0x042fe200030e06eb */
[----:B------:R-:W-:Y:S01]  /*5ab0*/  LEA R229, P2, R228, UR5, 0x2 ;  /* 0x00000005e4e57c11 */ /* 0x000fe2000f8410ff */
[----:B------:R-:W-:Y:S01]  /*5ac0*/  CS2R R98, SRZ ;  /* 0x0000000000627805 */ /* 0x000fe2000001ff00 */
[----:B------:R-:W-:Y:S01]  /*5ad0*/  LEA.HI.X R218, R218, UR10, R19, 0x2, P1 ;  /* 0x0000000adada7c11 */ /* 0x000fe200088f1413 */
[----:B------:R-:W-:Y:S01]  /*5ae0*/  CS2R R92, SRZ ;  /* 0x00000000005c7805 */ /* 0x000fe2000001ff00 */
[-C--:B--2---:R-:W-:Y:S01]  /*5af0*/  IADD3 R31, P6, R190, R232.reuse, RZ ;  /* 0x000000e8be1f7210 */ /* 0x084fe20007fde0ff */
[----:B------:R-:W-:Y:S01]  /*5b00*/  STL [R1+0x104], R32 ;  /* 0x0001042001007387 */ /* 0x000fe20000100800 */
[----:B------:R-:W-:Y:S01]  /*5b10*/  LEA.HI.X R216, R216, UR10, R21, 0x2, P0 ;  /* 0x0000000ad8d87c11 */ /* 0x000fe200080f1415 */
[----:B---3--:R-:W-:Y:S01]  /*5b20*/  IMAD.X R30, R29, 0x1, R234, P5 ;  /* 0x000000011d1e7824 */ /* 0x008fe200028e06ea */
[-C--:B------:R-:W-:Y:S01]  /*5b30*/  IADD3 R29, P5, R190, R233.reuse, RZ ;  /* 0x000000e9be1d7210 */ /* 0x080fe20007fbe0ff */
[----:B------:R1:W-:Y:S01]  /*5b40*/  STL [R1+0xe8], R31 ;  /* 0x0000e81f01007387 */ /* 0x0003e20000100800 */
[----:B------:R-:W-:Y:S01]  /*5b50*/  SHF.R.S32.HI R19, RZ, 0x1f, R226 ;  /* 0x0000001fff137819 */ /* 0x000fe200000114e2 */
[----:B------:R-:W-:Y:S01]  /*5b60*/  CS2R R94, SRZ ;  /* 0x00000000005e7805 */ /* 0x000fe2000001ff00 */
[----:B------:R-:W-:Y:S01]  /*5b70*/  LEA R227, P1, R226, UR5, 0x2 ;  /* 0x00000005e2e37c11 */ /* 0x000fe2000f8210ff */
[----:B------:R2:W-:Y:S01]  /*5b80*/  STL [R1+0xfc], R30 ;  /* 0x0000fc1e01007387 */ /* 0x0005e20000100800 */
[----:B------:R-:W-:Y:S01]  /*5b90*/  SHF.L.U64.HI R248, R172, 0x2, R248 ;  /* 0x00000002acf87819 */ /* 0x000fe200000102f8 */
[----:B------:R-:W-:Y:S01]  /*5ba0*/  CS2R R76, SRZ ;  /* 0x00000000004c7805 */ /* 0x000fe2000001ff00 */
[----:B------:R-:W-:Y:S01]  /*5bb0*/  SHF.R.S32.HI R61, RZ, 0x1f, R173 ;  /* 0x0000001fff3d7819 */ /* 0x000fe200000114ad */
[----:B------:R3:W-:Y:S01]  /*5bc0*/  STL [R1+0xe0], R29 ;  /* 0x0000e01d01007387 */ /* 0x0007e20000100800 */
[----:B------:R-:W-:Y:S01]  /*5bd0*/  SHF.R.S32.HI R21, RZ, 0x1f, R224 ;  /* 0x0000001fff157819 */ /* 0x000fe200000114e0 */
[----:B-1----:R-:W-:Y:S01]  /*5be0*/  IMAD.X R31, R28, 0x1, R235, P3 ;  /* 0x000000011c1f7824 */ /* 0x002fe200018e06eb */
[----:B------:R-:W-:Y:S01]  /*5bf0*/  LEA R225, P0, R224, UR5, 0x2 ;  /* 0x00000005e0e17c11 */ /* 0x000fe2000f8010ff */
[----:B------:R-:W-:Y:S01]  /*5c00*/  CS2R R78, SRZ ;  /* 0x00000000004e7805 */ /* 0x000fe2000001ff00 */
[----:B------:R-:W-:Y:S01]  /*5c10*/  LEA.HI.X R228, R228, UR10, R17, 0x2, P2 ;  /* 0x0000000ae4e47c11 */ /* 0x000fe200090f1411 */
[----:B------:R-:W-:Y:S01]  /*5c20*/  CS2R R176, SRZ ;  /* 0x0000000000b07805 */ /* 0x000fe2000001ff00 */
[-C--:B--2---:R-:W-:Y:S01]  /*5c30*/  IADD3 R30, P3, R191, R232.reuse, RZ ;  /* 0x000000e8bf1e7210 */ /* 0x084fe20007f7e0ff */
[----:B------:R-:W-:Y:S01]  /*5c40*/  STL [R1+0xf4], R31 ;  /* 0x0000f41f01007387 */ /* 0x000fe20000100800 */
[----:B------:R-:W-:Y:S01]  /*5c50*/  LEA R2, P2, R173, c[0x0][0x160], 0x3 ;  /* 0x00005800ad027a11 */ /* 0x000fe200078418ff */
[----:B---3--:R-:W-:Y:S01]  /*5c60*/  IMAD.X R29, R28, 0x1, R234, P4 ;  /* 0x000000011c1d7824 */ /* 0x008fe200020e06ea */
[-C--:B------:R-:W-:Y:S01]  /*5c70*/  IADD3 R28, P4, R191, R233.reuse, RZ ;  /* 0x000000e9bf1c7210 */ /* 0x080fe20007f9e0ff */
[----:B------:R1:W-:Y:S01]  /*5c80*/  STL [R1+0xd8], R30 ;  /* 0x0000d81e01007387 */ /* 0x0003e20000100800 */
[----:B------:R-:W-:Y:S01]  /*5c90*/  LEA.HI.X R226, R226, UR10, R19, 0x2, P1 ;  /* 0x0000000ae2e27c11 */ /* 0x000fe200088f1413 */
[----:B------:R-:W-:Y:S01]  /*5ca0*/  CS2R R178, SRZ ;  /* 0x0000000000b27805 */ /* 0x000fe2000001ff00 */
[----:B------:R-:W-:Y:S01]  /*5cb0*/  LEA.HI.X R224, R224, UR10, R21, 0x2, P0 ;  /* 0x0000000ae0e07c11 */ /* 0x000fe200080f1415 */
[----:B------:R2:W-:Y:S01]  /*5cc0*/  STL [R1+0xec], R29 ;  /* 0x0000ec1d01007387 */ /* 0x0005e20000100800 */
[CC--:B------:R-:W-:Y:S01]  /*5cd0*/  IADD3 R247, P1, R245.reuse, R232.reuse, RZ ;  /* 0x000000e8f5f77210 */ /* 0x0c0fe20007f3e0ff */
[----:B------:R-:W-:Y:S01]  /*5ce0*/  CS2R R20, SRZ ;  /* 0x0000000000147805 */ /* 0x000fe2000001ff00 */
[-C--:B------:R-:W-:Y:S01]  /*5cf0*/  IADD3 R245, P0, R245, R233.reuse, RZ ;  /* 0x000000e9f5f57210 */ /* 0x080fe20007f1e0ff */
[----:B------:R3:W-:Y:S01]  /*5d00*/  STL [R1+0xd0], R28 ;  /* 0x0000d01c01007387 */ /* 0x0007e20000100800 */
[----:B------:R-:W-:Y:S01]  /*5d10*/  SHF.R.S32.HI R18, RZ, 0x1f, R7 ;  /* 0x0000001fff127819 */ /* 0x000fe20000011407 */
[----:B-1----:R-:W-:Y:S01]  /*5d20*/  IMAD.X R30, R26, 0x1, R235, P6 ;  /* 0x000000011a1e7824 */ /* 0x002fe200030e06eb */
[----:B------:R-:W-:Y:S01]  /*5d30*/  LOP3.LUT R239, R16, 0x30, R239, 0x78, !PT ;  /* 0x0000003010ef7812 */ /* 0x000fe200078e78ef */
[----:B------:R-:W-:Y:S01]  /*5d40*/  CS2R R180, SRZ ;  /* 0x0000000000b47805 */ /* 0x000fe2000001ff00 */
[----:B------:R-:W-:Y:S01]  /*5d50*/  SHF.R.S32.HI R238, RZ, 0x5, R238 ;  /* 0x00000005ffee7819 */ /* 0x000fe200000114ee */
[----:B------:R-:W-:Y:S01]  /*5d60*/  CS2R R16, SRZ ;  /* 0x0000000000107805 */ /* 0x000fe2000001ff00 */
[-C--:B--2---:R-:W-:Y:S01]  /*5d70*/  IADD3 R29, P6, R27, R232.reuse, RZ ;  /* 0x000000e81b1d7210 */ /* 0x084fe20007fde0ff */
[----:B------:R-:W-:Y:S01]  /*5d80*/  STL [R1+0xe4], R30 ;  /* 0x0000e41e01007387 */ /* 0x000fe20000100800 */
[----:B------:R-:W-:Y:S01]  /*5d90*/  SHF.L.U64.HI R7, R7, 0x2, R18 ;  /* 0x0000000207077819 */ /* 0x000fe20000010212 */
[--C-:B---3--:R-:W-:Y:S01]  /*5da0*/  IMAD.X R28, R26, 0x1, R234.reuse, P5 ;  /* 0x000000011a1c7824 */ /* 0x108fe200028e06ea */
[-C--:B------:R-:W-:Y:S01]  /*5db0*/  IADD3 R27, P5, R27, R233.reuse, RZ ;  /* 0x000000e91b1b7210 */ /* 0x080fe20007fbe0ff */
[C-C-:B------:R-:W-:Y:S01]  /*5dc0*/  IMAD.X R26, R25.reuse, 0x1, R235.reuse, P3 ;  /* 0x00000001191a7824 */ /* 0x140fe200018e06eb */
[----:B------:R-:W-:Y:S01]  /*5dd0*/  STL [R1+0xc8], R29 ;  /* 0x0000c81d01007387 */ /* 0x000fe20000100800 */
[----:B------:R-:W-:Y:S01]  /*5de0*/  CS2R R18, SRZ ;  /* 0x0000000000127805 */ /* 0x000fe2000001ff00 */
[----:B------:R-:W-:Y:S01]  /*5df0*/  CS2R R182, SRZ ;  /* 0x0000000000b67805 */ /* 0x000fe2000001ff00 */
[----:B------:R-:W-:Y:S01]  /*5e00*/  CS2R R36, SRZ ;  /* 0x0000000000247805 */ /* 0x000fe2000001ff00 */
[----:B------:R1:W-:Y:S01]  /*5e10*/  STL [R1+0xdc], R28 ;  /* 0x0000dc1c01007387 */ /* 0x0003e20000100800 */
        /* <DEDUP_REMOVED lines=9> */
[----:B-1----:R-:W-:Y:S01]  /*5eb0*/  IADD3 R28, P3, R196, R232, RZ ;  /* 0x000000e8c41c7210 */ /* 0x002fe20007f7e0ff */
[----:B------:R-:W-:Y:S01]  /*5ec0*/  CS2R R80, SRZ ;  /* 0x0000000000507805 */ /* 0x000fe2000001ff00 */
[----:B------:R-:W-:Y:S01]  /*5ed0*/  CS2R R82, SRZ ;  /* 0x0000000000527805 */ /* 0x000fe2000001ff00 */
[----:B------:R-:W-:Y:S01]  /*5ee0*/  USHF.L.U32 UR10, UR4, 0x2, URZ ;  /* 0x00000002040a7899 */ /* 0x000fe2000800063f */
[----:B--2---:R-:W-:Y:S01]  /*5ef0*/  IMAD.X R27, R25, 0x1, R234, P4 ;  /* 0x00000001191b7824 */ /* 0x004fe200020e06ea */
[----:B------:R-:W-:Y:S01]  /*5f00*/  STL [R1+0xb8], R28 ;  /* 0x0000b81c01007387 */ /* 0x000fe20000100800 */
[----:B------:R-:W-:Y:S01]  /*5f10*/  IMAD.X R25, R24, 0x1, R235, P6 ;  /* 0x0000000118197824 */ /* 0x000fe200030e06eb */
[----:B------:R-:W-:Y:S01]  /*5f20*/  USHF.L.U64.HI UR6, UR4, 0x2, UR6 ;  /* 0x0000000204067899 */ /* 0x000fe20008010206 */
[----:B---3--:R-:W-:Y:S01]  /*5f30*/  IADD3 R26, P4, R196, R233, RZ ;  /* 0x000000e9c41a7210 */ /* 0x008fe20007f9e0ff */
[----:B------:R1:W-:Y:S01]  /*5f40*/  STL [R1+0xcc], R27 ;  /* 0x0000cc1b01007387 */ /* 0x0003e20000100800 */
[----:B------:R-:W-:-:S02]  /*5f50*/  UMOV UR5, 0x1 ;  /* 0x0000000100057882 */ /* 0x000fc40000000000 */
[----:B------:R-:W-:Y:S01]  /*5f60*/  UMOV UR4, 0xffffffff ;  /* 0xffffffff00047882 */ /* 0x000fe20000000000 */
[----:B------:R2:W-:Y:S04]  /*5f70*/  STL [R1+0xb0], R26 ;  /* 0x0000b01a01007387 */ /* 0x0005e80000100800 */
[----:B------:R3:W-:Y:S01]  /*5f80*/  STL [R1+0xc4], R25 ;  /* 0x0000c41901007387 */ /* 0x0007e20000100800 */
[----:B-1----:R-:W-:Y:S01]  /*5f90*/  IADD3 R27, P6, R197, R232, RZ ;  /* 0x000000e8c51b7210 */ /* 0x002fe20007fde0ff */
[----:B--2---:R-:W-:-:S04]  /*5fa0*/  IMAD.X R26, R24, 0x1, R234, P5 ;  /* 0x00000001181a7824 */ /* 0x004fc800028e06ea */
[----:B------:R-:W-:Y:S01]  /*5fb0*/  STL [R1+0xa8], R27 ;  /* 0x0000a81b01007387 */ /* 0x000fe20000100800 */
[----:B------:R-:W-:Y:S01]  /*5fc0*/  IMAD.X R24, R15, 0x1, R235, P3 ;  /* 0x000000010f187824 */ /* 0x000fe200018e06eb */
[----:B---3--:R-:W-:Y:S02]  /*5fd0*/  IADD3 R25, P5, R197, R233, RZ ;  /* 0x000000e9c5197210 */ /* 0x008fe40007fbe0ff */
[----:B------:R1:W-:Y:S04]  /*5fe0*/  STL [R1+0xbc], R26 ;  /* 0x0000bc1a01007387 */ /* 0x0003e80000100800 */
        /* <DEDUP_REMOVED lines=21> */
[--C-:B------:R-:W-:Y:S01]  /*6140*/  IMAD.X R13, R12, 0x1, R235.reuse, P6 ;  /* 0x000000010c0d7824 */ /* 0x100fe200030e06eb */
[----:B---3--:R-:W-:Y:S02]  /*6150*/  IADD3 R14, P4, R246, R233, RZ ;  /* 0x000000e9f60e7210 */ /* 0x008fe40007f9e0ff */
[----:B------:R1:W-:Y:S01]  /*6160*/  STL [R1+0x8c], R15 ;  /* 0x00008c0f01007387 */ /* 0x0003e20000100800 */
[C---:B------:R-:W-:Y:S01]  /*6170*/  IMAD.X R246, R244.reuse, 0x1, R235, P1 ;  /* 0x00000001f4f67824 */ /* 0x040fe200008e06eb */
[----:B------:R-:W-:Y:S01]  /*6180*/  IADD3 R209, P1, R209, c[0x0][0x168], RZ ;  /* 0x00005a00d1d17a10 */ /* 0x000fe20007f3e0ff */
[----:B------:R-:W-:Y:S01]  /*6190*/  IMAD.X R244, R244, 0x1, R234, P0 ;  /* 0x00000001f4f47824 */ /* 0x000fe200000e06ea */
[----:B------:R2:W-:Y:S01]  /*61a0*/  STL [R1+0x70], R14 ;  /* 0x0000700e01007387 */ /* 0x0005e20000100800 */
[----:B------:R-:W-:Y:S02]  /*61b0*/  IADD3 R211, P0, R211, c[0x0][0x168], RZ ;  /* 0x00005a00d3d37a10 */ /* 0x000fe40007f1e0ff */
[----:B------:R-:W-:Y:S01]  /*61c0*/  IADD3.X R208, R208, c[0x0][0x16c], RZ, P1, !PT ;  /* 0x00005b00d0d07a10 */ /* 0x000fe20000ffe4ff */
[----:B------:R3:W-:Y:S01]  /*61d0*/  STL [R1+0x84], R13 ;  /* 0x0000840d01007387 */ /* 0x0007e20000100800 */
[----:B------:R-:W-:-:S02]  /*61e0*/  IADD3.X R210, R210, c[0x0][0x16c], RZ, P0, !PT ;  /* 0x00005b00d2d27a10 */ /* 0x000fc400007fe4ff */
[----:B-1----:R-:W-:Y:S02]  /*61f0*/  IADD3 R15, P6, R51, R232, RZ ;  /* 0x000000e8330f7210 */ /* 0x002fe40007fde0ff */
[----:B------:R-:W-:Y:S01]  /*6200*/  IADD3 R221, P1, R221, c[0x0][0x168], RZ ;  /* 0x00005a00dddd7a10 */ /* 0x000fe20007f3e0ff */
[----:B--2---:R-:W-:Y:S01]  /*6210*/  IMAD.X R14, R12, 0x1, R234, P5 ;  /* 0x000000010c0e7824 */ /* 0x004fe200028e06ea */
[----:B------:R-:W-:Y:S01]  /*6220*/  IADD3 R223, P0, R223, c[0x0][0x168], RZ ;  /* 0x00005a00dfdf7a10 */ /* 0x000fe20007f1e0ff */
[----:B------:R-:W-:Y:S01]  /*6230*/  IMAD.X R12, R11, 0x1, R235, P3 ;  /* 0x000000010b0c7824 */ /* 0x000fe200018e06eb */
[----:B------:R-:W-:Y:S01]  /*6240*/  STL [R1+0x68], R15 ;  /* 0x0000680f01007387 */ /* 0x000fe20000100800 */
[----:B---3--:R-:W-:Y:S02]  /*6250*/  IADD3 R13, P5, R51, R233, RZ ;  /* 0x000000e9330d7210 */ /* 0x008fe40007fbe0ff */
[----:B------:R-:W-:Y:S01]  /*6260*/  IADD3.X R220, R220, c[0x0][0x16c], RZ, P1, !PT ;  /* 0x00005b00dcdc7a10 */ /* 0x000fe20000ffe4ff */
[----:B------:R1:W-:Y:S01]  /*6270*/  STL [R1+0x7c], R14 ;  /* 0x00007c0e01007387 */ /* 0x0003e20000100800 */
[----:B------:R-:W-:Y:S01]  /*6280*/  IADD3.X R222, R222, c[0x0][0x16c], RZ, P0, !PT ;  /* 0x00005b00dede7a10 */ /* 0x000fe200007fe4ff */
[----:B------:R-:W-:-:S02]  /*6290*/  CS2R R50, SRZ ;  /* 0x0000000000327805 */ /* 0x000fc4000001ff00 */
        /* <DEDUP_REMOVED lines=45> */
[C-C-:B------:R-:W-:Y:S01]  /*6570*/  IMAD.X R4, R3.reuse, 0x1, R235.reuse, P3 ;  /* 0x0000000103047824 */ /* 0x140fe200018e06eb */
[C---:B------:R-:W-:Y:S01]  /*6580*/  IADD3 R251, P3, R60.reuse, R232, RZ ;  /* 0x000000e83cfb7210 */ /* 0x040fe20007f7e0ff */
[--C-:B------:R-:W-:Y:S01]  /*6590*/  IMAD.X R3, R3, 0x1, R234.reuse, P4 ;  /* 0x0000000103037824 */ /* 0x100fe200020e06ea */
[-C--:B---3--:R-:W-:Y:S01]  /*65a0*/  IADD3 R5, P5, R59, R233.reuse, RZ ;  /* 0x000000e93b057210 */ /* 0x088fe20007fbe0ff */
[----:B------:R-:W-:Y:S01]  /*65b0*/  STL [R1+0x1c], R8 ;  /* 0x00001c0801007387 */ /* 0x000fe20000100800 */
[----:B------:R-:W-:Y:S01]  /*65c0*/  IADD3 R249, P4, R60, R233, RZ ;  /* 0x000000e93cf97210 */ /* 0x000fe20007f9e0ff */
[C---:B------:R-:W-:Y:S01]  /*65d0*/  IMAD.X R250, R248.reuse, 0x1, R235, P3 ;  /* 0x00000001f8fa7824 */ /* 0x040fe200018e06eb */
[----:B------:R-:W-:Y:S01]  /*65e0*/  IADD3 R205, P3, R205, c[0x0][0x168], RZ ;  /* 0x00005a00cdcd7a10 */ /* 0x000fe20007f7e0ff */
[----:B------:R-:W-:Y:S02]  /*65f0*/  STL [R1], R5 ;  /* 0x0000000501007387 */ /* 0x000fe40000100800 */
[----:B------:R-:W-:Y:S01]  /*6600*/  IMAD.X R248, R248, 0x1, R234, P4 ;  /* 0x00000001f8f87824 */ /* 0x000fe200020e06ea */
[----:B------:R-:W-:Y:S01]  /*6610*/  IADD3 R207, P4, R207, c[0x0][0x168], RZ ;  /* 0x00005a00cfcf7a10 */ /* 0x000fe20007f9e0ff */
[----:B------:R1:W-:Y:S01]  /*6620*/  STL [R1+0x14], R4 ;  /* 0x0000140401007387 */ /* 0x0003e20000100800 */
[----:B------:R-:W-:-:S02]  /*6630*/  IADD3.X R204, R204, c[0x0][0x16c], RZ, P3, !PT ;  /* 0x00005b00cccc7a10 */ /* 0x000fc40001ffe4ff */
[----:B------:R-:W-:Y:S01]  /*6640*/  IADD3.X R206, R206, c[0x0][0x16c], RZ, P4, !PT ;  /* 0x00005b00cece7a10 */ /* 0x000fe200027fe4ff */
[----:B------:R2:W-:Y:S01]  /*6650*/  STL [R1+0xc], R3 ;  /* 0x00000c0301007387 */ /* 0x0005e20000100800 */
[----:B------:R-:W-:Y:S02]  /*6660*/  IADD3 R217, P3, R217, c[0x0][0x168], RZ ;  /* 0x00005a00d9d97a10 */ /* 0x000fe40007f7e0ff */
[----:B------:R-:W-:Y:S02]  /*6670*/  IADD3 R219, P4, R219, c[0x0][0x168], RZ ;  /* 0x00005a00dbdb7a10 */ /* 0x000fe40007f9e0ff */
[----:B------:R-:W-:Y:S02]  /*6680*/  IADD3.X R216, R216, c[0x0][0x16c], RZ, P3, !PT ;  /* 0x00005b00d8d87a10 */ /* 0x000fe40001ffe4ff */
[C---:B-1----:R-:W-:Y:S01]  /*6690*/  SHF.L.U64.HI R4, R173.reuse, 0x2, R61 ;  /* 0x00000002ad047819 */ /* 0x042fe2000001023d */
[----:B------:R-:W-:Y:S01]  /*66a0*/  IMAD.X R4, R252, 0x1, R235, P6 ;  /* 0x00000001fc047824 */ /* 0x000fe200030e06eb */
[----:B------:R-:W-:Y:S01]  /*66b0*/  IADD3.X R218, R218, c[0x0][0x16c], RZ, P4, !PT ;  /* 0x00005b00dada7a10 */ /* 0x000fe200027fe4ff */
[----:B------:R-:W-:Y:S01]  /*66c0*/  IMAD.X R252, R252, 0x1, R234, P5 ;  /* 0x00000001fcfc7824 */ /* 0x000fe200028e06ea */
[----:B--2---:R-:W-:-:S02]  /*66d0*/  LEA.HI.X R3, R173, c[0x0][0x164], R61, 0x3, P2 ;  /* 0x00005900ad037a11 */ /* 0x004fc400010f1c3d */
[----:B------:R-:W-:Y:S01]  /*66e0*/  IADD3 R201, P2, R201, c[0x0][0x168], RZ ;  /* 0x00005a00c9c97a10 */ /* 0x000fe20007f5e0ff */
[----:B------:R1:W-:Y:S01]  /*66f0*/  STL [R1+0x4], R4 ;  /* 0x0000040401007387 */ /* 0x0003e20000100800 */
[----:B------:R-:W-:Y:S01]  /*6700*/  IADD3 R203, P5, R203, c[0x0][0x168], RZ ;  /* 0x00005a00cbcb7a10 */ /* 0x000fe20007fbe0ff */
[----:B------:R-:W-:Y:S01]  /*6710*/  CS2R R60, SRZ ;  /* 0x00000000003c7805 */ /* 0x000fe2000001ff00 */
[----:B------:R-:W-:Y:S02]  /*6720*/  IADD3.X R200, R200, c[0x0][0x16c], RZ, P2, !PT ;  /* 0x00005b00c8c87a10 */ /* 0x000fe400017fe4ff */
[----:B------:R-:W-:Y:S02]  /*6730*/  IADD3.X R202, R202, c[0x0][0x16c], RZ, P5, !PT ;  /* 0x00005b00caca7a10 */ /* 0x000fe40002ffe4ff */
[----:B------:R-:W-:Y:S02]  /*6740*/  IADD3 R213, P2, R213, c[0x0][0x168], RZ ;  /* 0x00005a00d5d57a10 */ /* 0x000fe40007f5e0ff */
[----:B------:R-:W-:-:S02]  /*6750*/  IADD3 R215, P5, R215, c[0x0][0x168], RZ ;  /* 0x00005a00d7d77a10 */ /* 0x000fc40007fbe0ff */
[----:B------:R-:W-:Y:S02]  /*6760*/  IADD3.X R212, R212, c[0x0][0x16c], RZ, P2, !PT ;  /* 0x00005b00d4d47a10 */ /* 0x000fe400017fe4ff */
[----:B------:R-:W-:Y:S02]  /*6770*/  IADD3.X R214, R214, c[0x0][0x16c], RZ, P5, !PT ;  /* 0x00005b00d6d67a10 */ /* 0x000fe40002ffe4ff */
[----:B------:R-:W-:Y:S02]  /*6780*/  IADD3 R225, P2, R225, c[0x0][0x168], RZ ;  /* 0x00005a00e1e17a10 */ /* 0x000fe40007f5e0ff */
[----:B------:R-:W-:Y:S02]  /*6790*/  IADD3 R227, P5, R227, c[0x0][0x168], RZ ;  /* 0x00005a00e3e37a10 */ /* 0x000fe40007fbe0ff */
[----:B------:R-:W-:Y:S02]  /*67a0*/  IADD3 R229, P3, R229, c[0x0][0x168], RZ ;  /* 0x00005a00e5e57a10 */ /* 0x000fe40007f7e0ff */
[----:B------:R-:W-:-:S02]  /*67b0*/  IADD3 R231, P4, R231, c[0x0][0x168], RZ ;  /* 0x00005a00e7e77a10 */ /* 0x000fc40007f9e0ff */
[----:B------:R-:W-:Y:S02]  /*67c0*/  IADD3.X R224, R224, c[0x0][0x16c], RZ, P2, !PT ;  /* 0x00005b00e0e07a10 */ /* 0x000fe400017fe4ff */
[----:B------:R-:W-:Y:S02]  /*67d0*/  IADD3.X R226, R226, c[0x0][0x16c], RZ, P5, !PT ;  /* 0x00005b00e2e27a10 */ /* 0x000fe40002ffe4ff */
[----:B------:R-:W-:Y:S02]  /*67e0*/  IADD3.X R228, R228, c[0x0][0x16c], RZ, P3, !PT ;  /* 0x00005b00e4e47a10 */ /* 0x000fe40001ffe4ff */
[----:B------:R-:W-:Y:S02]  /*67f0*/  IADD3.X R230, R230, c[0x0][0x16c], RZ, P4, !PT ;  /* 0x00005b00e6e67a10 */ /* 0x000fe400027fe4ff */
[----:B------:R-:W-:Y:S02]  /*6800*/  IADD3 R8, R238, -0x2, RZ ;  /* 0xfffffffeee087810 */ /* 0x000fe40007ffe0ff */
[----:B------:R-:W-:-:S02]  /*6810*/  LOP3.LUT R5, R237, 0x20, RZ, 0x3c, !PT ;  /* 0x00000020ed057812 */ /* 0x000fc400078e3cff */
[----:B-1----:R-:W-:Y:S02]  /*6820*/  LOP3.LUT R4, R239, 0x40, RZ, 0x3c, !PT ;  /* 0x00000040ef047812 */ /* 0x002fe400078e3cff */
.L_x_1:
[----:B------:R-:W-:-:S04]  /*6830*/  DEPBAR.LE SB0, 0x2 ;  /* 0x000080800000791a */ /* 0x000fc80000000000 */
[----:B------:R-:W-:Y:S01]  /*6840*/  UIADD3 UR4, UR4, 0x1, URZ ;  /* 0x0000000104047890 */ /* 0x000fe2000fffe03f */
[----:B------:R-:W-:Y:S01]  /*6850*/  LOP3.LUT R8, R237, 0x20, RZ, 0x3c, !PT ;  /* 0x00000020ed087812 */ /* 0x000fe200078e3cff */
[----:B------:R-:W-:Y:S01]  /*6860*/  UIADD3 UR5, UR5, 0x1, URZ ;  /* 0x0000000105057890 */ /* 0x000fe2000fffe03f */
[----:B------:R-:W-:Y:S01]  /*6870*/  BAR.SYNC.DEFER_BLOCKING 0x0 ;  /* 0x0000000000007b1d */ /* 0x000fe20000010000 */
[----:B------:R-:W-:Y:S01]  /*6880*/  UISETP.GT.AND UP0, UPT, UR4, 0x1, UPT ;  /* 0x000000010400788c */ /* 0x000fe2000bf04270 */
[----:B------:R-:W-:-:S03]  /*6890*/  ISETP.GT.AND P0, PT, R0, RZ, PT ;  /* 0x000000ff0000720c */ /* 0x000fc60003f04270 */
[----:B------:R-:W-:-:S06]  /*68a0*/  USEL UR4, UR4, URZ, !UP0 ;  /* 0x0000003f04047287 */ /* 0x000fcc000c000000 */
[----:B------:R-:W-:Y:S02]  /*68b0*/  IMAD.U32 R5, RZ, RZ, UR4 ;  /* 0x00000004ff057e24 */ /* 0x000fe4000f8e00ff */
[----:B------:R-:W-:Y:S02]  /*68c0*/  IMAD.U32 R4, RZ, RZ, UR4 ;  /* 0x00000004ff047e24 */ /* 0x000fe4000f8e00ff */
[----:B------:R-:W-:Y:S02]  /*68d0*/  IMAD.U32 R88, RZ, RZ, UR4 ;  /* 0x00000004ff587e24 */ /* 0x000fe4000f8e00ff */
[----:B------:R-:W-:Y:S02]  /*68e0*/  IMAD R5, R5, 0x8000, R237 ;  /* 0x0000800005057824 */ /* 0x000fe400078e02ed */
[----:B------:R-:W-:Y:S02]  /*68f0*/  IMAD R4, R4, 0x8000, R8 ;  /* 0x0000800004047824 */ /* 0x000fe400078e0208 */
[----:B------:R-:W-:Y:S01]  /*6900*/  IMAD R88, R88, 0x2000, R239 ;  /* 0x0000200058587824 */ /* 0x000fe200078e02ef */
[----:B------:R-:W-:Y:S04]  /*6910*/  LDS R40, [R5] ;  /* 0x0000000005287984 */ /* 0x000fe80000000800 */
[----:B------:R-:W-:Y:S04]  /*6920*/  LDS R42, [R5+0x1000] ;  /* 0x00100000052a7984 */ /* 0x000fe80000000800 */
[----:B------:R-:W-:Y:S04]  /*6930*/  LDS R41, [R4] ;  /* 0x0000000004297984 */ /* 0x000fe80000000800 */
[----:B------:R-:W-:Y:S04]  /*6940*/  LDS R43, [R4+0x1000] ;  /* 0x00100000042b7984 */ /* 0x000fe80000000800 */
[----:B------:R-:W1:Y:S04]  /*6950*/  LDSM.16.M88.4 R8, [R88+0x10000] ;  /* 0x010000005808783b */ /* 0x000e680000000200 */
[----:B------:R-:W-:Y:S04]  /*6960*/  LDS R56, [R5+0x300] ;  /* 0x0003000005387984 */ /* 0x000fe80000000800 */
[----:B------:R-:W-:Y:S04]  /*6970*/  LDS R58, [R5+0x1300] ;  /* 0x00130000053a7984 */ /* 0x000fe80000000800 */
[----:B------:R-:W-:Y:S04]  /*6980*/  LDS R57, [R4+0x300] ;  /* 0x0003000004397984 */ /* 0x000fe80000000800 */
[----:B------:R-:W2:Y:S04]  /*6990*/  LDS R59, [R4+0x1300] ;  /* 0x00130000043b7984 */ /* 0x000ea80000000800 */
[----:B------:R-:W3:Y:S04]  /*69a0*/  LDSM.16.M88.4 R24, [R88+0x10800] ;  /* 0x010800005818783b */ /* 0x000ee80000000200 */
[----:B------:R-:W4:Y:S04]  /*69b0*/  LDSM.16.M88.4 R12, [R88+0x10400] ;  /* 0x01040000580c783b */ /* 0x000f280000000200 */
[----:B------:R-:W5:Y:S04]  /*69c0*/  LDSM.16.M88.4 R32, [R88+0x10c00] ;  /* 0x010c00005820783b */ /* 0x000f680000000200 */
[----:B------:R-:W4:Y:S04]  /*69d0*/  LDSM.16.M88.4 R52, [R88+0x11000] ;  /* 0x011000005834783b */ /* 0x000f280000000200 */
[----:B------:R-:W5:Y:S01]  /*69e0*/  LDSM.16.M88.4 R72, [R88+0x11800] ;  /* 0x011800005848783b */ /* 0x000f620000000200 */
[-C--:B-1----:R-:W-:Y:S03]  /*69f0*/  HMMA.1688.F32.TF32 R84, R40, R8.reuse, R20 ;  /* 0x000000082854723c */ /* 0x082fe60000081014 */
[----:B------:R-:W-:Y:S04]  /*6a00*/  LDS R28, [R5+0x100] ;  /* 0x00010000051c7984 */ /* 0x000fe80000000800 */
[----:B------:R-:W-:Y:S04]  /*6a10*/  LDS R30, [R5+0x1100] ;  /* 0x00110000051e7984 */ /* 0x000fe80000000800 */
[----:B------:R-:W-:Y:S04]  /*6a20*/  LDS R29, [R4+0x100] ;  /* 0x00010000041d7984 */ /* 0x000fe80000000800 */
[----:B------:R-:W-:Y:S01]  /*6a30*/  LDS R31, [R4+0x1100] ;  /* 0x00110000041f7984 */ /* 0x000fe20000000800 */
[C---:B--2---:R-:W-:Y:S03]  /*6a40*/  HMMA.1688.F32.TF32 R176, R56.reuse, R8, R176 ;  /* 0x0000000838b0723c */ /* 0x044fe600000810b0 */
[----:B------:R-:W-:Y:S04]  /*6a50*/  LDS R64, [R5+0x200] ;  /* 0x0002000005407984 */ /* 0x000fe80000000800 */
[----:B------:R-:W-:Y:S01]  /*6a60*/  LDS R66, [R5+0x1200] ;  /* 0x0012000005427984 */ /* 0x000fe20000000800 */
[----:B---3--:R-:W-:Y:S03]  /*6a70*/  HMMA.1688.F32.TF32 R20, R56, R24, R36 ;  /* 0x000000183814723c */ /* 0x008fe60000081024 */
[----:B------:R-:W1:Y:S04]  /*6a80*/  LDSM.16.M88.4 R36, [R88+0x11400] ;  /* 0x011400005824783b */ /* 0x000e680000000200 */
[----:B------:R-:W2:Y:S01]  /*6a90*/  LDSM.16.M88.4 R88, [R88+0x11c00] ;  /* 0x011c00005858783b */ /* 0x000ea20000000200 */
[-C--:B----4-:R-:W-:Y:S03]  /*6aa0*/  HMMA.1688.F32.TF32 R172, R40, R12.reuse, R16 ;  /* 0x0000000c28ac723c */ /* 0x090fe60000081010 */
[----:B------:R-:W-:Y:S04]  /*6ab0*/  LDS R65, [R4+0x200] ;  /* 0x0002000004417984 */ /* 0x000fe80000000800 */
[----:B------:R-:W3:Y:S01]  /*6ac0*/  LDS R67, [R4+0x1200] ;  /* 0x0012000004437984 */ /* 0x000ee20000000800 */
[C---:B------:R-:W-:Y:S03]  /*6ad0*/  HMMA.1688.F32.TF32 R16, R56.reuse, R12, R180 ;  /* 0x0000000c3810723c */ /* 0x040fe600000810b4 */
[----:B------:R-:W-:Y:S04]  /*6ae0*/  LDS R188, [R5+0x2100] ;  /* 0x0021000005bc7984 */ /* 0x000fe80000000800 */
[----:B------:R-:W-:Y:S01]  /*6af0*/  LDS R190, [R5+0x3100] ;  /* 0x0031000005be7984 */ /* 0x000fe20000000800 */
[C---:B-----5:R-:W-:Y:S03]  /*6b00*/  HMMA.1688.F32.TF32 R48, R56.reuse, R32, R48 ;  /* 0x000000203830723c */ /* 0x060fe60000081030 */
[----:B------:R-:W-:Y:S04]  /*6b10*/  LDS R189, [R4+0x2100] ;  /* 0x0021000004bd7984 */ /* 0x000fe80000000800 */
[----:B------:R-:W4:Y:S01]  /*6b20*/  LDS R191, [R4+0x3100] ;  /* 0x0031000004bf7984 */ /* 0x000f220000000800 */
[----:B------:R-:W-:Y:S03]  /*6b30*/  HMMA.1688.F32.TF32 R44, R56, R52, R44 ;  /* 0x00000034382c723c */ /* 0x000fe6000008102c */
[----:B------:R-:W-:Y:S04]  /*6b40*/  LDS R196, [R5+0x2000] ;  /* 0x0020000005c47984 */ /* 0x000fe80000000800 */
[----:B------:R-:W-:Y:S01]  /*6b50*/  LDS R198, [R5+0x3000] ;  /* 0x0030000005c67984 */ /* 0x000fe20000000800 */
[----:B------:R-:W-:Y:S03]  /*6b60*/  HMMA.1688.F32.TF32 R180, R40, R72, R132 ;  /* 0x0000004828b4723c */ /* 0x000fe60000081084 */
[----:B------:R-:W-:Y:S04]  /*6b70*/  LDS R197, [R4+0x2000] ;  /* 0x0020000004c57984 */ /* 0x000fe80000000800 */
[----:B------:R-:W5:Y:S01]  /*6b80*/  LDS R199, [R4+0x3000] ;  /* 0x0030000004c77984 */ /* 0x000f620000000800 */
[C---:B-1----:R-:W-:Y:S03]  /*6b90*/  HMMA.1688.F32.TF32 R60, R56.reuse, R36, R60 ;  /* 0x00000024383c723c */ /* 0x042fe6000008103c */
[----:B------:R-:W-:Y:S04]  /*6ba0*/  LDS R132, [R5+0x2200] ;  /* 0x0022000005847984 */ /* 0x000fe80000000800 */
[----:B------:R-:W-:Y:S01]  /*6bb0*/  LDS R134, [R5+0x3200] ;  /* 0x0032000005867984 */ /* 0x000fe20000000800 */
[C---:B------:R-:W-:Y:S03]  /*6bc0*/  HMMA.1688.F32.TF32 R68, R56.reuse, R72, R68 ;  /* 0x000000483844723c */ /* 0x040fe60000081044 */
[----:B------:R-:W-:Y:S04]  /*6bd0*/  LDS R133, [R4+0x2200] ;  /* 0x0022000004857984 */ /* 0x000fe80000000800 */
[----:B------:R-:W1:Y:S01]  /*6be0*/  LDS R135, [R4+0x3200] ;  /* 0x0032000004877984 */ /* 0x000e620000000800 */
[----:B--2---:R-:W-:Y:S03]  /*6bf0*/  HMMA.1688.F32.TF32 R80, R56, R88, R80 ;  /* 0x000000583850723c */ /* 0x004fe60000081050 */
[----:B------:R-:W-:Y:S04]  /*6c00*/  LDS R56, [R5+0x2300] ;  /* 0x0023000005387984 */ /* 0x000fe80000000800 */
[----:B------:R-:W-:Y:S01]  /*6c10*/  LDS R58, [R5+0x3300] ;  /* 0x00330000053a7984 */ /* 0x000fe20000000800 */
[C---:B------:R-:W-:Y:S03]  /*6c20*/  HMMA.1688.F32.TF32 R140, R28.reuse, R8, R140 ;  /* 0x000000081c8c723c */ /* 0x040fe6000008108c */
[----:B------:R-:W-:Y:S04]  /*6c30*/  LDS R57, [R4+0x2300] ;  /* 0x0023000004397984 */ /* 0x000fe80000000800 */
[----:B------:R-:W2:Y:S01]  /*6c40*/  LDS R59, [R4+0x3300] ;  /* 0x00330000043b7984 */ /* 0x000ea20000000800 */
[C---:B------:R-:W-:Y:S08]  /*6c50*/  HMMA.1688.F32.TF32 R152, R28.reuse, R12, R152 ;  /* 0x0000000c1c98723c */ /* 0x040ff00000081098 */
[C---:B------:R-:W-:Y:S08]  /*6c60*/  HMMA.1688.F32.TF32 R148, R28.reuse, R24, R148 ;  /* 0x000000181c94723c */ /* 0x040ff00000081094 */
[C---:B------:R-:W-:Y:S08]  /*6c70*/  HMMA.1688.F32.TF32 R144, R28.reuse, R32, R144 ;  /* 0x000000201c90723c */ /* 0x040ff00000081090 */
[C---:B------:R-:W-:Y:S08]  /*6c80*/  HMMA.1688.F32.TF32 R156, R28.reuse, R52, R156 ;  /* 0x000000341c9c723c */ /* 0x040ff0000008109c */
[C---:B------:R-:W-:Y:S08]  /*6c90*/  HMMA.1688.F32.TF32 R160, R28.reuse, R36, R160 ;  /* 0x000000241ca0723c */ /* 0x040ff000000810a0 */
[C---:B------:R-:W-:Y:S08]  /*6ca0*/  HMMA.1688.F32.TF32 R164, R28.reuse, R72, R164 ;  /* 0x000000481ca4723c */ /* 0x040ff000000810a4 */
[----:B------:R-:W-:Y:S08]  /*6cb0*/  HMMA.1688.F32.TF32 R168, R28, R88, R168 ;  /* 0x000000581ca8723c */ /* 0x000ff000000810a8 */
[-C--:B------:R-:W-:Y:S08]  /*6cc0*/  HMMA.1688.F32.TF32 R124, R40, R32.reuse, R124 ;  /* 0x00000020287c723c */ /* 0x080ff0000008107c */
[----:B---3--:R-:W-:Y:S08]  /*6cd0*/  HMMA.1688.F32.TF32 R104, R64, R32, R104 ;  /* 0x000000204068723c */ /* 0x008ff00000081068 */
[-C--:B------:R-:W-:Y:S08]  /*6ce0*/  HMMA.1688.F32.TF32 R128, R40, R52.reuse, R128 ;  /* 0x000000342880723c */ /* 0x080ff00000081080 */
[C---:B------:R-:W-:Y:S08]  /*6cf0*/  HMMA.1688.F32.TF32 R100, R64.reuse, R52, R100 ;  /* 0x000000344064723c */ /* 0x040ff00000081064 */
[----:B------:R-:W-:Y:S07]  /*6d00*/  HMMA.1688.F32.TF32 R116, R64, R8, R116 ;  /* 0x000000084074723c */ /* 0x000fee0000081074 */
[----:B------:R-:W-:Y:S01]  /*6d10*/  LOP3.LUT R9, R239, 0x40, RZ, 0x3c, !PT ;  /* 0x00000040ef097812 */ /* 0x000fe200078e3cff */
[-C--:B------:R-:W-:Y:S08]  /*6d20*/  HMMA.1688.F32.TF32 R184, R40, R88.reuse, R184 ;  /* 0x0000005828b8723c */ /* 0x080ff000000810b8 */
[C---:B------:R-:W-:Y:S01]  /*6d30*/  HMMA.1688.F32.TF32 R76, R64.reuse, R88, R76 ;  /* 0x00000058404c723c */ /* 0x040fe2000008104c */
[----:B------:R-:W-:Y:S04]  /*6d40*/  LDS R88, [R5+0x4000] ;  /* 0x0040000005587984 */ /* 0x000fe80000000800 */
[----:B------:R-:W-:Y:S03]  /*6d50*/  LDS R89, [R4+0x4000] ;  /* 0x0040000004597984 */ /* 0x000fe60000000800 */
[----:B------:R-:W-:Y:S07]  /*6d60*/  HMMA.1688.F32.TF32 R92, R64, R72, R92 ;  /* 0x00000048405c723c */ /* 0x000fee000008105c */
[----:B------:R-:W-:Y:S01]  /*6d70*/  IMAD.U32 R72, RZ, RZ, UR4 ;  /* 0x00000004ff487e24 */ /* 0x000fe2000f8e00ff */
[----:B------:R-:W-:Y:S03]  /*6d80*/  HMMA.1688.F32.TF32 R136, R40, R36, R136 ;  /* 0x000000242888723c */ /* 0x000fe60000081088 */
[----:B------:R-:W-:-:S05]  /*6d90*/  IMAD R72, R72, 0x2000, R9 ;  /* 0x0000200048487824 */ /* 0x000fca00078e0209 */
[----:B------:R-:W-:Y:S08]  /*6da0*/  HMMA.1688.F32.TF32 R120, R40, R24, R120 ;  /* 0x000000182878723c */ /* 0x000ff00000081078 */
[C---:B----4-:R-:W-:Y:S08]  /*6db0*/  HMMA.1688.F32.TF32 R140, R188.reuse, R10, R140 ;  /* 0x0000000abc8c723c */ /* 0x050ff0000008108c */
[C---:B------:R-:W-:Y:S08]  /*6dc0*/  HMMA.1688.F32.TF32 R152, R188.reuse, R14, R152 ;  /* 0x0000000ebc98723c */ /* 0x040ff00000081098 */
[C---:B------:R-:W-:Y:S08]  /*6dd0*/  HMMA.1688.F32.TF32 R148, R188.reuse, R26, R148 ;  /* 0x0000001abc94723c */ /* 0x040ff00000081094 */
[C---:B------:R-:W-:Y:S08]  /*6de0*/  HMMA.1688.F32.TF32 R144, R188.reuse, R34, R144 ;  /* 0x00000022bc90723c */ /* 0x040ff00000081090 */
[C---:B------:R-:W-:Y:S08]  /*6df0*/  HMMA.1688.F32.TF32 R156, R188.reuse, R54, R156 ;  /* 0x00000036bc9c723c */ /* 0x040ff0000008109c */
[C---:B------:R-:W-:Y:S08]  /*6e00*/  HMMA.1688.F32.TF32 R160, R188.reuse, R38, R160 ;  /* 0x00000026bca0723c */ /* 0x040ff000000810a0 */
[C---:B------:R-:W-:Y:S08]  /*6e10*/  HMMA.1688.F32.TF32 R164, R188.reuse, R74, R164 ;  /* 0x0000004abca4723c */ /* 0x040ff000000810a4 */
[----:B------:R-:W-:Y:S08]  /*6e20*/  HMMA.1688.F32.TF32 R168, R188, R90, R168 ;  /* 0x0000005abca8723c */ /* 0x000ff000000810a8 */
[C---:B-----5:R-:W-:Y:S01]  /*6e30*/  HMMA.1688.F32.TF32 R40, R196.reuse, R10, R84 ;  /* 0x0000000ac428723c */ /* 0x060fe20000081054 */
[----:B------:R-:W-:Y:S04]  /*6e40*/  LDS R84, [R5+0x4300] ;  /* 0x0043000005547984 */ /* 0x000fe80000000800 */
[----:B------:R-:W-:Y:S03]  /*6e50*/  LDS R86, [R5+0x5300] ;  /* 0x0053000005567984 */ /* 0x000fe60000000800 */
[C---:B------:R-:W-:Y:S01]  /*6e60*/  HMMA.1688.F32.TF32 R28, R196.reuse, R14, R172 ;  /* 0x0000000ec41c723c */ /* 0x040fe200000810ac */
[----:B------:R-:W-:Y:S04]  /*6e70*/  LDS R85, [R4+0x4300] ;  /* 0x0043000004557984 */ /* 0x000fe80000000800 */
[----:B------:R-:W-:Y:S03]  /*6e80*/  LDS R87, [R4+0x5300] ;  /* 0x0053000004577984 */ /* 0x000fe60000000800 */
[C---:B------:R-:W-:Y:S08]  /*6e90*/  HMMA.1688.F32.TF32 R124, R196.reuse, R34, R124 ;  /* 0x00000022c47c723c */ /* 0x040ff0000008107c */
[----:B------:R-:W-:Y:S08]  /*6ea0*/  HMMA.1688.F32.TF32 R128, R196, R54, R128 ;  /* 0x00000036c480723c */ /* 0x000ff00000081080 */
[C---:B-1----:R-:W-:Y:S08]  /*6eb0*/  HMMA.1688.F32.TF32 R104, R132.reuse, R34, R104 ;  /* 0x000000228468723c */ /* 0x042ff00000081068 */
[----:B------:R-:W-:Y:S08]  /*6ec0*/  HMMA.1688.F32.TF32 R100, R132, R54, R100 ;  /* 0x000000368464723c */ /* 0x000ff00000081064 */
[C---:B--2---:R-:W-:Y:S08]  /*6ed0*/  HMMA.1688.F32.TF32 R188, R56.reuse, R10, R176 ;  /* 0x0000000a38bc723c */ /* 0x044ff000000810b0 */
[----:B------:R-:W-:Y:S01]  /*6ee0*/  HMMA.1688.F32.TF32 R48, R56, R34, R48 ;  /* 0x000000223830723c */ /* 0x000fe20000081030 */
[----:B------:R-:W1:Y:S07]  /*6ef0*/  LDSM.16.M88.4 R32, [R72+0x10800] ;  /* 0x010800004820783b */ /* 0x000e6e0000000200 */
[----:B------:R-:W-:Y:S08]  /*6f00*/  HMMA.1688.F32.TF32 R184, R196, R90, R184 ;  /* 0x0000005ac4b8723c */ /* 0x000ff000000810b8 */
[C---:B------:R-:W-:Y:S01]  /*6f10*/  HMMA.1688.F32.TF32 R116, R132.reuse, R10, R116 ;  /* 0x0000000a8474723c */ /* 0x040fe20000081074 */
[----:B------:R-:W-:Y:S07]  /*6f20*/  LDSM.16.M88.4 R8, [R72+0x10000] ;  /* 0x010000004808783b */ /* 0x000fee0000000200 */
[----:B------:R-:W-:Y:S08]  /*6f30*/  HMMA.1688.F32.TF32 R76, R132, R90, R76 ;  /* 0x0000005a844c723c */ /* 0x000ff0000008104c */
[C---:B------:R-:W-:Y:S08]  /*6f40*/  HMMA.1688.F32.TF32 R176, R56.reuse, R14, R16 ;  /* 0x0000000e38b0723c */ /* 0x040ff00000081010 */
[C---:B------:R-:W-:Y:S08]  /*6f50*/  HMMA.1688.F32.TF32 R172, R56.reuse, R26, R20 ;  /* 0x0000001a38ac723c */ /* 0x040ff00000081014 */
[C---:B------:R-:W-:Y:S01]  /*6f60*/  HMMA.1688.F32.TF32 R52, R56.reuse, R54, R44 ;  /* 0x000000363834723c */ /* 0x040fe2000008102c */
[----:B------:R-:W-:Y:S07]  /*6f70*/  LDSM.16.M88.4 R44, [R72+0x11000] ;  /* 0x01100000482c783b */ /* 0x000fee0000000200 */
[C---:B------:R-:W-:Y:S08]  /*6f80*/  HMMA.1688.F32.TF32 R60, R56.reuse, R38, R60 ;  /* 0x00000026383c723c */ /* 0x040ff0000008103c */
[C---:B------:R-:W-:Y:S08]  /*6f90*/  HMMA.1688.F32.TF32 R68, R56.reuse, R74, R68 ;  /* 0x0000004a3844723c */ /* 0x040ff00000081044 */
[----:B------:R-:W-:Y:S01]  /*6fa0*/  HMMA.1688.F32.TF32 R80, R56, R90, R80 ;  /* 0x0000005a3850723c */ /* 0x000fe20000081050 */
[----:B------:R-:W-:Y:S04]  /*6fb0*/  LDS R90, [R5+0x5000] ;  /* 0x00500000055a7984 */ /* 0x000fe80000000800 */
[----:B------:R-:W2:Y:S03]  /*6fc0*/  LDS R91, [R4+0x5000] ;  /* 0x00500000045b7984 */ /* 0x000ea60000000800 */
[C---:B------:R-:W-:Y:S01]  /*6fd0*/  HMMA.1688.F32.TF32 R96, R64.reuse, R36, R96 ;  /* 0x000000244060723c */ /* 0x040fe20000081060 */
[----:B------:R-:W3:Y:S07]  /*6fe0*/  LDSM.16.M88.4 R56, [R72+0x11400] ;  /* 0x011400004838783b */ /* 0x000eee0000000200 */
[C---:B------:R-:W-:Y:S08]  /*6ff0*/  HMMA.1688.F32.TF32 R112, R64.reuse, R12, R112 ;  /* 0x0000000c4070723c */ /* 0x040ff00000081070 */
[----:B------:R-:W-:Y:S08]  /*7000*/  HMMA.1688.F32.TF32 R108, R64, R24, R108 ;  /* 0x00000018406c723c */ /* 0x000ff0000008106c */
[-C--:B------:R-:W-:Y:S01]  /*7010*/  HMMA.1688.F32.TF32 R64, R196, R38.reuse, R136 ;  /* 0x00000026c440723c */ /* 0x080fe20000081088 */
[----:B------:R-:W-:Y:S04]  /*7020*/  LDS R136, [R5+0x4200] ;  /* 0x0042000005887984 */ /* 0x000fe80000000800 */
[----:B------:R-:W-:Y:S03]  /*7030*/  LDS R138, [R5+0x5200] ;  /* 0x00520000058a7984 */ /* 0x000fe60000000800 */
[----:B------:R-:W-:Y:S01]  /*7040*/  HMMA.1688.F32.TF32 R96, R132, R38, R96 ;  /* 0x000000268460723c */ /* 0x000fe20000081060 */
[----:B------:R-:W-:Y:S04]  /*7050*/  LDS R137, [R4+0x4200] ;  /* 0x0042000004897984 */ /* 0x000fe80000000800 */
[----:B------:R-:W-:Y:S03]  /*7060*/  LDS R139, [R4+0x5200] ;  /* 0x00520000048b7984 */ /* 0x000fe60000000800 */
[----:B-1----:R-:W-:Y:S08]  /*7070*/  HMMA.1688.F32.TF32 R36, R84, R32, R172 ;  /* 0x000000205424723c */ /* 0x002ff000000810ac */
[----:B------:R-:W-:Y:S01]  /*7080*/  HMMA.1688.F32.TF32 R112, R132, R14, R112 ;  /* 0x0000000e8470723c */ /* 0x000fe20000081070 */
[----:B------:R-:W1:Y:S07]  /*7090*/  LDSM.16.M88.4 R12, [R72+0x10400] ;  /* 0x01040000480c783b */ /* 0x000e6e0000000200 */
[C---:B--2---:R-:W-:Y:S01]  /*70a0*/  HMMA.1688.F32.TF32 R20, R88.reuse, R8, R40 ;  /* 0x000000085814723c */ /* 0x044fe20000081028 */
[----:B------:R-:W2:Y:S07]  /*70b0*/  LDSM.16.M88.4 R40, [R72+0x10c00] ;  /* 0x010c00004828783b */ /* 0x000eae0000000200 */
[----:B---3--:R-:W-:Y:S01]  /*70c0*/  HMMA.1688.F32.TF32 R172, R88, R56, R64 ;  /* 0x0000003858ac723c */ /* 0x008fe20000081040 */
[----:B------:R-:W3:Y:S07]  /*70d0*/  LDSM.16.M88.4 R64, [R72+0x11800] ;  /* 0x011800004840783b */ /* 0x000eee0000000200 */
[-C--:B------:R-:W-:Y:S08]  /*70e0*/  HMMA.1688.F32.TF32 R180, R196, R74.reuse, R180 ;  /* 0x0000004ac4b4723c */ /* 0x080ff000000810b4 */
[----:B------:R-:W-:Y:S01]  /*70f0*/  HMMA.1688.F32.TF32 R92, R132, R74, R92 ;  /* 0x0000004a845c723c */ /* 0x000fe2000008105c */
[----:B------:R-:W4:Y:S07]  /*7100*/  LDSM.16.M88.4 R72, [R72+0x11c00] ;  /* 0x011c00004848783b */ /* 0x000f2e0000000200 */
[----:B------:R-:W-:Y:S01]  /*7110*/  HMMA.1688.F32.TF32 R120, R196, R26, R120 ;  /* 0x0000001ac478723c */ /* 0x000fe20000081078 */
[----:B------:R-:W-:-:S06]  /*7120*/  UISETP.GT.AND UP0, UPT, UR5, 0x1, UPT ;  /* 0x000000010500788c */ /* 0x000fcc000bf04270 */
[----:B------:R-:W-:Y:S01]  /*7130*/  IADD3 R196, R238, -0x2, RZ ;  /* 0xfffffffeeec47810 */ /* 0x000fe20007ffe0ff */
[----:B------:R-:W-:Y:S01]  /*7140*/  HMMA.1688.F32.TF32 R108, R132, R26, R108 ;  /* 0x0000001a846c723c */ /* 0x000fe2000008106c */
[----:B------:R-:W-:Y:S02]  /*7150*/  LDS R132, [R5+0x4100] ;  /* 0x0041000005847984 */ /* 0x000fe40000000800 */
[----:B------:R-:W-:Y:S02]  /*7160*/  ISETP.GE.AND P5, PT, R195, R196, PT ;  /* 0x000000c4c300720c */ /* 0x000fe40003fa6270 */
[----:B------:R-:W-:Y:S03]  /*7170*/  LDS R134, [R5+0x5100] ;  /* 0x0051000005867984 */ /* 0x000fe60000000800 */
[----:B------:R-:W-:Y:S01]  /*7180*/  HMMA.1688.F32.TF32 R24, R84, R8, R188 ;  /* 0x000000085418723c */ /* 0x000fe200000810bc */
[----:B------:R-:W-:Y:S04]  /*7190*/  LDS R133, [R4+0x4100] ;  /* 0x0041000004857984 */ /* 0x000fe80000000800 */
[----:B------:R-:W5:Y:S03]  /*71a0*/  LDS R135, [R4+0x5100] ;  /* 0x0051000004877984 */ /* 0x000f660000000800 */
[-C--:B-1----:R-:W-:Y:S01]  /*71b0*/  HMMA.1688.F32.TF32 R16, R88, R12.reuse, R28 ;  /* 0x0000000c5810723c */ /* 0x082fe2000008101c */
[----:B------:R-:W-:Y:S04]  /*71c0*/  LDS R188, [R5+0x6000] ;  /* 0x0060000005bc7984 */ /* 0x000fe80000000800 */
[----:B------:R-:W-:Y:S03]  /*71d0*/  LDS R190, [R5+0x7000] ;  /* 0x0070000005be7984 */ /* 0x000fe60000000800 */
[----:B------:R-:W-:Y:S01]  /*71e0*/  HMMA.1688.F32.TF32 R28, R84, R12, R176 ;  /* 0x0000000c541c723c */ /* 0x000fe200000810b0 */
[----:B------:R-:W-:Y:S04]  /*71f0*/  LDS R189, [R4+0x6000] ;  /* 0x0060000004bd7984 */ /* 0x000fe80000000800 */
[----:B------:R-:W1:Y:S03]  /*7200*/  LDS R191, [R4+0x7000] ;  /* 0x0070000004bf7984 */ /* 0x000e660000000800 */
[C---:B------:R-:W-:Y:S01]  /*7210*/  HMMA.1688.F32.TF32 R120, R88.reuse, R32, R120 ;  /* 0x000000205878723c */ /* 0x040fe20000081078 */
[----:B------:R-:W-:Y:S04]  /*7220*/  LDS R176, [R5+0x6100] ;  /* 0x0061000005b07984 */ /* 0x000fe80000000800 */
[----:B------:R-:W-:Y:S03]  /*7230*/  LDS R178, [R5+0x7100] ;  /* 0x0071000005b27984 */ /* 0x000fe60000000800 */
[-C--:B--2---:R-:W-:Y:S01]  /*7240*/  HMMA.1688.F32.TF32 R124, R88, R40.reuse, R124 ;  /* 0x00000028587c723c */ /* 0x084fe2000008107c */
[----:B------:R-:W-:Y:S04]  /*7250*/  LDS R177, [R4+0x6100] ;  /* 0x0061000004b17984 */ /* 0x000fe80000000800 */
[----:B------:R-:W2:Y:S03]  /*7260*/  LDS R179, [R4+0x7100] ;  /* 0x0071000004b37984 */ /* 0x000ea60000000800 */
[----:B------:R-:W-:Y:S08]  /*7270*/  HMMA.1688.F32.TF32 R48, R84, R40, R48 ;  /* 0x000000285430723c */ /* 0x000ff00000081030 */
[-C--:B------:R-:W-:Y:S08]  /*7280*/  HMMA.1688.F32.TF32 R128, R88, R44.reuse, R128 ;  /* 0x0000002c5880723c */ /* 0x080ff00000081080 */
[C---:B------:R-:W-:Y:S08]  /*7290*/  HMMA.1688.F32.TF32 R52, R84.reuse, R44, R52 ;  /* 0x0000002c5434723c */ /* 0x040ff00000081034 */
[----:B------:R-:W-:Y:S08]  /*72a0*/  HMMA.1688.F32.TF32 R60, R84, R56, R60 ;  /* 0x00000038543c723c */ /* 0x000ff0000008103c */
[-C--:B---3--:R-:W-:Y:S08]  /*72b0*/  HMMA.1688.F32.TF32 R180, R88, R64.reuse, R180 ;  /* 0x0000004058b4723c */ /* 0x088ff000000810b4 */
[----:B------:R-:W-:Y:S08]  /*72c0*/  HMMA.1688.F32.TF32 R68, R84, R64, R68 ;  /* 0x000000405444723c */ /* 0x000ff00000081044 */
[-C--:B----4-:R-:W-:Y:S01]  /*72d0*/  HMMA.1688.F32.TF32 R184, R88, R72.reuse, R184 ;  /* 0x0000004858b8723c */ /* 0x090fe200000810b8 */
[----:B------:R-:W-:Y:S04]  /*72e0*/  LDS R88, [R5+0x6300] ;  /* 0x0063000005587984 */ /* 0x000fe80000000800 */
[----:B------:R-:W-:Y:S03]  /*72f0*/  LDS R90, [R5+0x7300] ;  /* 0x00730000055a7984 */ /* 0x000fe60000000800 */
[----:B------:R-:W-:Y:S01]  /*7300*/  HMMA.1688.F32.TF32 R80, R84, R72, R80 ;  /* 0x000000485450723c */ /* 0x000fe20000081050 */
[----:B------:R-:W-:Y:S04]  /*7310*/  LDS R84, [R5+0x6200] ;  /* 0x0062000005547984 */ /* 0x000fe80000000800 */
[----:B------:R-:W-:Y:S03]  /*7320*/  LDS R86, [R5+0x7200] ;  /* 0x0072000005567984 */ /* 0x000fe60000000800 */
[-C--:B-----5:R-:W-:Y:S01]  /*7330*/  HMMA.1688.F32.TF32 R152, R132, R12.reuse, R152 ;  /* 0x0000000c8498723c */ /* 0x0a0fe20000081098 */
[----:B------:R-:W-:Y:S04]  /*7340*/  LDS R85, [R4+0x6200] ;  /* 0x0062000004557984 */ /* 0x000fe80000000800 */
[----:B------:R-:W3:Y:S03]  /*7350*/  LDS R87, [R4+0x7200] ;  /* 0x0072000004577984 */ /* 0x000ee60000000800 */
[----:B------:R-:W-:Y:S01]  /*7360*/  HMMA.1688.F32.TF32 R112, R136, R12, R112 ;  /* 0x0000000c8870723c */ /* 0x000fe20000081070 */
[----:B------:R-:W-:Y:S04]  /*7370*/  LDS R89, [R4+0x6300] ;  /* 0x0063000004597984 */ /* 0x000fe80000000800 */
[----:B------:R-:W4:Y:S03]  /*7380*/  LDS R91, [R4+0x7300] ;  /* 0x00730000045b7984 */ /* 0x000f260000000800 */
[C---:B------:R-:W-:Y:S01]  /*7390*/  HMMA.1688.F32.TF32 R140, R132.reuse, R8, R140 ;  /* 0x00000008848c723c */ /* 0x040fe2000008108c */
[----:B------:R-:W5:Y:S04]  /*73a0*/  LDL R12, [R1+0x14] ;  /* 0x00001400010c7983 */ /* 0x000f680000100800 */
[----:B------:R-:W5:Y:S03]  /*73b0*/  LDL R13, [R1+0x90] ;  /* 0x00009000010d7983 */ /* 0x000f660000100800 */
[C---:B------:R-:W-:Y:S08]  /*73c0*/  HMMA.1688.F32.TF32 R148, R132.reuse, R32, R148 ;  /* 0x000000208494723c */ /* 0x040ff00000081094 */
[C---:B------:R-:W-:Y:S08]  /*73d0*/  HMMA.1688.F32.TF32 R144, R132.reuse, R40, R144 ;  /* 0x000000288490723c */ /* 0x040ff00000081090 */
[C---:B------:R-:W-:Y:S08]  /*73e0*/  HMMA.1688.F32.TF32 R156, R132.reuse, R44, R156 ;  /* 0x0000002c849c723c */ /* 0x040ff0000008109c */
[C---:B------:R-:W-:Y:S08]  /*73f0*/  HMMA.1688.F32.TF32 R160, R132.reuse, R56, R160 ;  /* 0x0000003884a0723c */ /* 0x040ff000000810a0 */
[C---:B------:R-:W-:Y:S08]  /*7400*/  HMMA.1688.F32.TF32 R164, R132.reuse, R64, R164 ;  /* 0x0000004084a4723c */ /* 0x040ff000000810a4 */
[----:B------:R-:W-:Y:S08]  /*7410*/  HMMA.1688.F32.TF32 R168, R132, R72, R168 ;  /* 0x0000004884a8723c */ /* 0x000ff000000810a8 */
[C---:B-1----:R-:W-:Y:S08]  /*7420*/  HMMA.1688.F32.TF32 R132, R188.reuse, R66, R180 ;  /* 0x00000042bc84723c */ /* 0x042ff000000810b4 */
[-C--:B------:R-:W-:Y:S08]  /*7430*/  HMMA.1688.F32.TF32 R16, R188, R14.reuse, R16 ;  /* 0x0000000ebc10723c */ /* 0x080ff00000081010 */
[-C--:B--2---:R-:W-:Y:S08]  /*7440*/  HMMA.1688.F32.TF32 R152, R176, R14.reuse, R152 ;  /* 0x0000000eb098723c */ /* 0x084ff00000081098 */
[-C--:B---3--:R-:W-:Y:S08]  /*7450*/  HMMA.1688.F32.TF32 R112, R84, R14.reuse, R112 ;  /* 0x0000000e5470723c */ /* 0x088ff00000081070 */
[----:B----4-:R-:W-:Y:S01]  /*7460*/  HMMA.1688.F32.TF32 R180, R88, R14, R28 ;  /* 0x0000000e58b4723c */ /* 0x010fe2000008101c */
[----:B------:R-:W2:Y:S07]  /*7470*/  LDL R14, [R1+0x10] ;  /* 0x00001000010e7983 */ /* 0x000eae0000100800 */
[----:B------:R-:W-:Y:S01]  /*7480*/  HMMA.1688.F32.TF32 R116, R136, R8, R116 ;  /* 0x000000088874723c */ /* 0x000fe20000081074 */
[----:B------:R-:W3:Y:S04]  /*7490*/  LDL R9, [R1+0xc] ;  /* 0x00000c0001097983 */ /* 0x000ee80000100800 */
[----:B------:R-:W4:Y:S03]  /*74a0*/  LDL R8, [R1+0x18] ;  /* 0x0000180001087983 */ /* 0x000f260000100800 */
[-C--:B------:R-:W-:Y:S08]  /*74b0*/  HMMA.1688.F32.TF32 R140, R176, R10.reuse, R140 ;  /* 0x0000000ab08c723c */ /* 0x080ff0000008108c */
[----:B------:R-:W-:Y:S01]  /*74c0*/  HMMA.1688.F32.TF32 R20, R188, R10, R20 ;  /* 0x0000000abc14723c */ /* 0x000fe20000081014 */
[----:B------:R-:W-:Y:S01]  /*74d0*/  SEL R4, RZ, 0x4, !P0 ;  /* 0x00000004ff047807 */ /* 0x000fe20004000000 */
[----:B------:R-:W-:Y:S01]  /*74e0*/  USEL UR5, UR5, URZ, !UP0 ;  /* 0x0000003f05057287 */ /* 0x000fe2000c000000 */
[----:B------:R-:W5:Y:S04]  /*74f0*/  LDL R15, [R1+0x98] ;  /* 0x00009800010f7983 */ /* 0x000f680000100800 */
[----:B------:R-:W5:Y:S01]  /*7500*/  LDL R31, [R1+0xd8] ;  /* 0x0000d800011f7983 */ /* 0x000f620000100800 */
[C---:B------:R-:W-:Y:S03]  /*7510*/  HMMA.1688.F32.TF32 R148, R176.reuse, R34, R148 ;  /* 0x00000022b094723c */ /* 0x040fe60000081094 */
[----:B------:R-:W5:Y:S04]  /*7520*/  LDL R30, [R1+0xd4] ;  /* 0x0000d400011e7983 */ /* 0x000f680000100800 */
[----:B------:R-:W5:Y:S01]  /*7530*/  LDL R29, [R1+0x10c] ;  /* 0x00010c00011d7983 */ /* 0x000f620000100800 */
[C---:B------:R-:W-:Y:S03]  /*7540*/  HMMA.1688.F32.TF32 R144, R176.reuse, R42, R144 ;  /* 0x0000002ab090723c */ /* 0x040fe60000081090 */
[----:B------:R-:W5:Y:S05]  /*7550*/  LDL R28, [R1+0x118] ;  /* 0x00011800011c7983 */ /* 0x000f6a0000100800 */
[C---:B------:R-:W-:Y:S08]  /*7560*/  HMMA.1688.F32.TF32 R156, R176.reuse, R46, R156 ;  /* 0x0000002eb09c723c */ /* 0x040ff0000008109c */
[C---:B------:R-:W-:Y:S08]  /*7570*/  HMMA.1688.F32.TF32 R160, R176.reuse, R58, R160 ;  /* 0x0000003ab0a0723c */ /* 0x040ff000000810a0 */
[C---:B------:R-:W-:Y:S08]  /*7580*/  HMMA.1688.F32.TF32 R164, R176.reuse, R66, R164 ;  /* 0x00000042b0a4723c */ /* 0x040ff000000810a4 */
[----:B------:R-:W-:Y:S08]  /*7590*/  HMMA.1688.F32.TF32 R168, R176, R74, R168 ;  /* 0x0000004ab0a8723c */ /* 0x000ff000000810a8 */
[-C--:B------:R-:W-:Y:S01]  /*75a0*/  HMMA.1688.F32.TF32 R176, R88, R10.reuse, R24 ;  /* 0x0000000a58b0723c */ /* 0x080fe20000081018 */
[----:B------:R-:W5:Y:S07]  /*75b0*/  LDL R27, [R1+0x50] ;  /* 0x00005000011b7983 */ /* 0x000f6e0000100800 */
[----:B------:R-:W-:Y:S01]  /*75c0*/  HMMA.1688.F32.TF32 R116, R84, R10, R116 ;  /* 0x0000000a5474723c */ /* 0x000fe20000081074 */
[----:B------:R-:W5:Y:S01]  /*75d0*/  LDL R11, [R1+0x4c] ;  /* 0x00004c00010b7983 */ /* 0x000f620000100800 */
[----:B------:R-:W-:-:S03]  /*75e0*/  SEL R4, R4, RZ, !P5 ;  /* 0x000000ff04047207 */ /* 0x000fc60006800000 */
[----:B------:R-:W5:Y:S01]  /*75f0*/  LDL R26, [R1+0x58] ;  /* 0x00005800011a7983 */ /* 0x000f620000100800 */
[----:B------:R-:W-:Y:S01]  /*7600*/  ISETP.NE.U32.AND P0, PT, R4, RZ, PT ;  /* 0x000000ff0400720c */ /* 0x000fe20003f05070 */
[----:B------:R-:W-:Y:S01]  /*7610*/  IMAD.U32 R10, RZ, RZ, UR5 ;  /* 0x00000005ff0a7e24 */ /* 0x000fe2000f8e00ff */
[----:B------:R-:W-:Y:S01]  /*7620*/  IADD3 R4, P1, R2, R233, RZ ;  /* 0x000000e902047210 */ /* 0x000fe20007f3e0ff */
[----:B------:R-:W5:Y:S01]  /*7630*/  LDL R25, [R1+0x54] ;  /* 0x0000540001197983 */ /* 0x000f620000100800 */
[C---:B------:R-:W-:Y:S01]  /*7640*/  HMMA.1688.F32.TF32 R108, R136.reuse, R32, R108 ;  /* 0x00000020886c723c */ /* 0x040fe2000008106c */
[----:B------:R-:W-:Y:S02]  /*7650*/  IMAD R10, R10, 0x8000, R243 ;  /* 0x000080000a0a7824 */ /* 0x000fe400078e02f3 */
[----:B------:R-:W-:Y:S01]  /*7660*/  IMAD.X R5, R3, 0x1, R234, P1 ;  /* 0x0000000103057824 */ /* 0x000fe200008e06ea */
[----:B------:R-:W-:Y:S04]  /*7670*/  BAR.SYNC.DEFER_BLOCKING 0x0 ;  /* 0x0000000000007b1d */ /* 0x000fe80000010000 */
[----:B------:R-:W-:Y:S02]  /*7680*/  HMMA.1688.F32.TF32 R104, R136, R40, R104 ;  /* 0x000000288868723c */ /* 0x000fe40000081068 */
[----:B------:R-:W5:Y:S04]  /*7690*/  LDL R24, [R1+0x8c] ;  /* 0x00008c0001187983 */ /* 0x000f680000100800 */
[----:B------:R-:W1:Y:S02]  /*76a0*/  S2R R199, SR_TID.X ;  /* 0x0000000000c77919 */ /* 0x000e640000002100 */
[-C--:B------:R-:W-:Y:S02]  /*76b0*/  HMMA.1688.F32.TF32 R120, R188, R34.reuse, R120 ;  /* 0x00000022bc78723c */ /* 0x080fe40000081078 */
[----:B------:R-:W5:Y:S04]  /*76c0*/  LDL R40, [R1+0xc4] ;  /* 0x0000c40001287983 */ /* 0x000f680000100800 */
[----:B------:R-:W5:Y:S02]  /*76d0*/  LDL R33, [R1+0xfc] ;  /* 0x0000fc0001217983 */ /* 0x000f640000100800 */
[-C--:B------:R-:W-:Y:S02]  /*76e0*/  HMMA.1688.F32.TF32 R108, R84, R34.reuse, R108 ;  /* 0x00000022546c723c */ /* 0x080fe4000008106c */
[----:B------:R-:W5:Y:S04]  /*76f0*/  LDL R32, [R1+0x104] ;  /* 0x0001040001207983 */ /* 0x000f680000100800 */
[----:B------:R-:W-:Y:S01]  /*7700*/  @!PT LDS RZ, [RZ] ;  /* 0x00000000fffff984 */ /* 0x000fe20000000800 */
[----:B------:R-:W-:Y:S01]  /*7710*/  @!PT LDS RZ, [RZ] ;  /* 0x00000000fffff984 */ /* 0x000fe20000000800 */
[----:B------:R-:W-:Y:S01]  /*7720*/  @!PT LDS RZ, [RZ] ;  /* 0x00000000fffff984 */ /* 0x000fe20000000800 */
[----:B------:R1:W-:Y:S02]  /*7730*/  LDGSTS.E [R10], [R4.64], P0 ;  /* 0x00000000040a7fae */ /* 0x0003e40008121848 */
[----:B------:R-:W-:Y:S02]  /*7740*/  HMMA.1688.F32.TF32 R36, R88, R34, R36 ;  /* 0x000000225824723c */ /* 0x000fe40000081024 */
[----:B------:R-:W5:Y:S04]  /*7750*/  LDL R35, [R1+0x100] ;  /* 0x0001000001237983 */ /* 0x000f680000100800 */
[----:B------:R-:W5:Y:S02]  /*7760*/  LDL R34, [R1+0x108] ;  /* 0x0001080001227983 */ /* 0x000f640000100800 */
[----:B------:R-:W-:Y:S01]  /*7770*/  HMMA.1688.F32.TF32 R100, R136, R44, R100 ;  /* 0x0000002c8864723c */ /* 0x000fe20000081064 */
[----:B-1----:R-:W-:-:S05]  /*7780*/  IADD3 R4, P1, R2, R232, RZ ;  /* 0x000000e802047210 */ /* 0x002fca0007f3e0ff */
[----:B------:R-:W-:Y:S02]  /*7790*/  IMAD.X R5, R3, 0x1, R235, P1 ;  /* 0x0000000103057824 */ /* 0x000fe400008e06eb */
[----:B------:R-:W-:Y:S03]  /*77a0*/  HMMA.1688.F32.TF32 R96, R136, R56, R96 ;  /* 0x000000388860723c */ /* 0x000fe60000081060 */
[----:B------:R1:W-:Y:S01]  /*77b0*/  LDGSTS.E [R10+0x200], [R4.64], P0 ;  /* 0x00200000040a7fae */ /* 0x0003e20008121848 */
[----:B------:R-:W-:-:S04]  /*77c0*/  ISETP.GT.AND P0, PT, R0, 0x4, PT ;  /* 0x000000040000780c */ /* 0x000fc80003f04270 */
[----:B------:R-:W-:Y:S01]  /*77d0*/  HMMA.1688.F32.TF32 R92, R136, R64, R92 ;  /* 0x00000040885c723c */ /* 0x000fe2000008105c */
[----:B-1----:R-:W-:-:S07]  /*77e0*/  SEL R4, RZ, 0x4, !P0 ;  /* 0x00000004ff047807 */ /* 0x002fce0004000000 */
[----:B------:R-:W-:Y:S01]  /*77f0*/  HMMA.1688.F32.TF32 R76, R136, R72, R76 ;  /* 0x00000048884c723c */ /* 0x000fe2000008104c */
[----:B------:R-:W-:-:S04]  /*7800*/  SEL R4, R4, RZ, !P5 ;  /* 0x000000ff04047207 */ /* 0x000fc80006800000 */
[----:B------:R-:W-:-:S03]  /*7810*/  ISETP.NE.U32.AND P0, PT, R4, RZ, PT ;  /* 0x000000ff0400720c */ /* 0x000fc60003f05070 */
[----:B------:R-:W-:Y:S01]  /*7820*/  HMMA.1688.F32.TF32 R128, R188, R46, R128 ;  /* 0x0000002ebc80723c */ /* 0x000fe20000081080 */
[----:B------:R-:W-:Y:S02]  /*7830*/  ISETP.GT.AND P1, PT, R0, 0x8, PT ;  /* 0x000000080000780c */ /* 0x000fe40003f24270 */
[----:B------:R-:W-:-:S05]  /*7840*/  IADD3 R195, R195, 0x1, RZ ;  /* 0x00000001c3c37810 */ /* 0x000fca0007ffe0ff */
[----:B------:R-:W-:Y:S08]  /*7850*/  HMMA.1688.F32.TF32 R100, R84, R46, R100 ;  /* 0x0000002e5464723c */ /* 0x000ff00000081064 */
[C---:B------:R-:W-:Y:S08]  /*7860*/  HMMA.1688.F32.TF32 R124, R188.reuse, R42, R124 ;  /* 0x0000002abc7c723c */ /* 0x040ff0000008107c */
[C---:B------:R-:W-:Y:S08]  /*7870*/  HMMA.1688.F32.TF32 R136, R188.reuse, R58, R172 ;  /* 0x0000003abc88723c */ /* 0x040ff000000810ac */
[----:B------:R-:W-:Y:S08]  /*7880*/  HMMA.1688.F32.TF32 R184, R188, R74, R184 ;  /* 0x0000004abcb8723c */ /* 0x000ff000000810b8 */
[C---:B------:R-:W-:Y:S08]  /*7890*/  HMMA.1688.F32.TF32 R104, R84.reuse, R42, R104 ;  /* 0x0000002a5468723c */ /* 0x040ff00000081068 */
[C---:B------:R-:W-:Y:S08]  /*78a0*/  HMMA.1688.F32.TF32 R96, R84.reuse, R58, R96 ;  /* 0x0000003a5460723c */ /* 0x040ff00000081060 */
[C---:B------:R-:W-:Y:S08]  /*78b0*/  HMMA.1688.F32.TF32 R92, R84.reuse, R66, R92 ;  /* 0x00000042545c723c */ /* 0x040ff0000008105c */
[----:B------:R-:W-:Y:S01]  /*78c0*/  HMMA.1688.F32.TF32 R76, R84, R74, R76 ;  /* 0x0000004a544c723c */ /* 0x000fe2000008104c */
[----:B--2---:R-:W-:-:S02]  /*78d0*/  IADD3 R4, P2, R2, R14, RZ ;  /* 0x0000000e02047210 */ /* 0x004fc40007f5e0ff */
[----:B------:R-:W2:Y:S03]  /*78e0*/  LDL R14, [R1+0x94] ;  /* 0x00009400010e7983 */ /* 0x000ea60000100800 */
[----:B---3--:R-:W-:Y:S01]  /*78f0*/  IMAD.X R5, R3, 0x1, R9, P2 ;  /* 0x0000000103057824 */ /* 0x008fe200010e0609 */
[----:B------:R-:W-:Y:S02]  /*7900*/  SEL R9, RZ, 0x4, !P1 ;  /* 0x00000004ff097807 */ /* 0x000fe40004800000 */
[----:B----4-:R-:W-:Y:S02]  /*7910*/  IADD3 R8, P1, R2, R8, RZ ;  /* 0x0000000802087210 */ /* 0x010fe40007f3e0ff */
[----:B------:R1:W-:Y:S02]  /*7920*/  LDGSTS.E [R10+0x1000], [R4.64], P0 ;  /* 0x01000000040a7fae */ /* 0x0003e40008121848 */
[----:B-1----:R-:W-:Y:S01]  /*7930*/  SEL R4, R9, RZ, !P5 ;  /* 0x000000ff09047207 */ /* 0x002fe20006800000 */
[----:B-----5:R-:W-:-:S02]  /*7940*/  IMAD.X R9, R3, 0x1, R12, P1 ;  /* 0x0000000103097824 */ /* 0x020fc400008e060c */
[----:B------:R-:W3:Y:S01]  /*7950*/  LDL R12, [R1+0xd0] ;  /* 0x0000d000010c7983 */ /* 0x000ee20000100800 */
[----:B------:R-:W-:Y:S02]  /*7960*/  ISETP.GT.AND P2, PT, R0, 0xc, PT ;  /* 0x0000000c0000780c */ /* 0x000fe40003f44270 */
[----:B------:R-:W-:Y:S01]  /*7970*/  ISETP.NE.U32.AND P1, PT, R4, RZ, PT ;  /* 0x000000ff0400720c */ /* 0x000fe20003f25070 */
[----:B------:R1:W-:Y:S01]  /*7980*/  LDGSTS.E [R10+0x1200], [R8.64], P0 ;  /* 0x01200000080a7fae */ /* 0x0003e20008121848 */
[----:B------:R-:W-:-:S04]  /*7990*/  SEL R5, RZ, 0x4, !P2 ;  /* 0x00000004ff057807 */ /* 0x000fc80005000000 */
[----:B-1----:R-:W-:Y:S02]  /*79a0*/  SEL R8, R5, RZ, !P5 ;  /* 0x000000ff05087207 */ /* 0x002fe40006800000 */
[----:B------:R-:W-:Y:S02]  /*79b0*/  IADD3 R4, P2, R2, R27, RZ ;  /* 0x0000001b02047210 */ /* 0x000fe40007f5e0ff */
[----:B------:R-:W-:Y:S01]  /*79c0*/  ISETP.NE.U32.AND P0, PT, R8, RZ, PT ;  /* 0x000000ff0800720c */ /* 0x000fe20003f05070 */
[----:B------:R-:W4:Y:S02]  /*79d0*/  LDL R27, [R1+0x114] ;  /* 0x00011400011b7983 */ /* 0x000f240000100800 */
[----:B------:R-:W-:Y:S02]  /*79e0*/  IMAD.X R5, R3, 0x1, R11, P2 ;  /* 0x0000000103057824 */ /* 0x000fe400010e060b */
[----:B------:R-:W5:Y:S04]  /*79f0*/  LDL R11, [R1+0xcc] ;  /* 0x0000cc00010b7983 */ /* 0x000f680000100800 */
[----:B------:R1:W-:Y:S02]  /*7a00*/  LDGSTS.E [R10+0x2000], [R4.64], P1 ;  /* 0x02000000040a7fae */ /* 0x0003e40008921848 */
[----:B-1----:R-:W-:-:S02]  /*7a10*/  IADD3 R4, P3, R2, R13, RZ ;  /* 0x0000000d02047210 */ /* 0x002fc40007f7e0ff */
[----:B------:R-:W4:Y:S01]  /*7a20*/  LDL R13, [R1+0x110] ;  /* 0x00011000010d7983 */ /* 0x000f220000100800 */
[----:B------:R-:W-:-:S03]  /*7a30*/  IADD3 R8, P2, R2, R26, RZ ;  /* 0x0000001a02087210 */ /* 0x000fc60007f5e0ff */
[----:B------:R-:W4:Y:S02]  /*7a40*/  LDL R26, [R1+0x150] ;  /* 0x00015000011a7983 */ /* 0x000f240000100800 */
[C---:B------:R-:W-:Y:S01]  /*7a50*/  IMAD.X R9, R3.reuse, 0x1, R25, P2 ;  /* 0x0000000103097824 */ /* 0x040fe200010e0619 */
[----:B------:R-:W-:Y:S01]  /*7a60*/  ISETP.GT.AND P2, PT, R0, 0x10, PT ;  /* 0x000000100000780c */ /* 0x000fe20003f44270 */
[----:B------:R-:W4:Y:S01]  /*7a70*/  LDL R25, [R1+0x14c] ;  /* 0x00014c0001197983 */ /* 0x000f220000100800 */
[----:B------:R-:W-:-:S03]  /*7a80*/  IMAD.X R5, R3, 0x1, R24, P3 ;  /* 0x0000000103057824 */ /* 0x000fc600018e0618 */
[----:B------:R1:W-:Y:S04]  /*7a90*/  LDGSTS.E [R10+0x2200], [R8.64], P1 ;  /* 0x02200000080a7fae */ /* 0x0003e80008921848 */
[----:B------:R-:W4:Y:S04]  /*7aa0*/  LDL R24, [R1+0x158] ;  /* 0x0001580001187983 */ /* 0x000f280000100800 */
[----:B------:R1:W-:Y:S02]  /*7ab0*/  LDGSTS.E [R10+0x3000], [R4.64], P0 ;  /* 0x03000000040a7fae */ /* 0x0003e40008121848 */
[----:B-1----:R-:W-:-:S02]  /*7ac0*/  SEL R9, RZ, 0x4, !P2 ;  /* 0x00000004ff097807 */ /* 0x002fc40005000000 */
[----:B------:R-:W-:Y:S02]  /*7ad0*/  IADD3 R8, P1, R2, R15, RZ ;  /* 0x0000000f02087210 */ /* 0x000fe40007f3e0ff */
[----:B------:R-:W-:Y:S01]  /*7ae0*/  ISETP.GT.AND P2, PT, R0, 0x14, PT ;  /* 0x000000140000780c */ /* 0x000fe20003f44270 */
[----:B------:R-:W4:Y:S01]  /*7af0*/  LDL R15, [R1+0x190] ;  /* 0x00019000010f7983 */ /* 0x000f220000100800 */
[----:B------:R-:W-:Y:S02]  /*7b00*/  SEL R4, R9, RZ, !P5 ;  /* 0x000000ff09047207 */ /* 0x000fe40006800000 */
[----:B------:R-:W-:Y:S01]  /*7b10*/  SEL R5, RZ, 0x4, !P2 ;  /* 0x00000004ff057807 */ /* 0x000fe20005000000 */
[----:B--2---:R-:W-:Y:S01]  /*7b20*/  IMAD.X R9, R3, 0x1, R14, P1 ;  /* 0x0000000103097824 */ /* 0x004fe200008e060e */
[----:B------:R-:W-:Y:S01]  /*7b30*/  ISETP.NE.U32.AND P1, PT, R4, RZ, PT ;  /* 0x000000ff0400720c */ /* 0x000fe20003f25070 */
[----:B------:R-:W2:Y:S04]  /*7b40*/  LDL R14, [R1+0x154] ;  /* 0x00015400010e7983 */ /* 0x000ea80000100800 */
[----:B------:R1:W-:Y:S01]  /*7b50*/  LDGSTS.E [R10+0x3200], [R8.64], P0 ;  /* 0x03200000080a7fae */ /* 0x0003e20008121848 */
[----:B---3--:R-:W-:-:S03]  /*7b60*/  IADD3 R4, P2, R2, R12, RZ ;  /* 0x0000000c02047210 */ /* 0x008fc60007f5e0ff */
[----:B------:R-:W3:Y:S01]  /*7b70*/  LDL R12, [R1+0x18c] ;  /* 0x00018c00010c7983 */ /* 0x000ee20000100800 */
[----:B-1----:R-:W-:Y:S01]  /*7b80*/  SEL R8, R5, RZ, !P5 ;  /* 0x000000ff05087207 */ /* 0x002fe20006800000 */
[----:B-----5:R-:W-:Y:S02]  /*7b90*/  IMAD.X R5, R3, 0x1, R11, P2 ;  /* 0x0000000103057824 */ /* 0x020fe400010e060b */
[----:B------:R-:W5:Y:S04]  /*7ba0*/  LDL R11, [R1+0x198] ;  /* 0x00019800010b7983 */ /* 0x000f680000100800 */
[----:B------:R4:W-:Y:S02]  /*7bb0*/  LDGSTS.E [R10+0x4000], [R4.64], P1 ;  /* 0x04000000040a7fae */ /* 0x0009e40008921848 */
[----:B----4-:R-:W-:-:S02]  /*7bc0*/  IADD3 R4, P3, R2, R13, RZ ;  /* 0x0000000d02047210 */ /* 0x010fc40007f7e0ff */
[----:B------:R-:W4:Y:S01]  /*7bd0*/  LDL R13, [R1+0x194] ;  /* 0x00019400010d7983 */ /* 0x000f220000100800 */
[----:B------:R-:W-:Y:S02]  /*7be0*/  ISETP.NE.U32.AND P0, PT, R8, RZ, PT ;  /* 0x000000ff0800720c */ /* 0x000fe40003f05070 */
[----:B------:R-:W-:Y:S01]  /*7bf0*/  IADD3 R8, P2, R2, R31, RZ ;  /* 0x0000001f02087210 */ /* 0x000fe20007f5e0ff */
[C---:B------:R-:W-:Y:S01]  /*7c00*/  IMAD.X R5, R3.reuse, 0x1, R29, P3 ;  /* 0x0000000103057824 */ /* 0x040fe200018e061d */
[----:B------:R-:W4:Y:S03]  /*7c10*/  LDL R31, [R1+0xe8] ;  /* 0x0000e800011f7983 */ /* 0x000f260000100800 */
[----:B------:R-:W-:Y:S01]  /*7c20*/  IMAD.X R9, R3, 0x1, R30, P2 ;  /* 0x0000000103097824 */ /* 0x000fe200010e061e */
[----:B------:R-:W-:Y:S01]  /*7c30*/  ISETP.GT.AND P2, PT, R0, 0x18, PT ;  /* 0x000000180000780c */ /* 0x000fe20003f44270 */
[----:B------:R-:W4:Y:S04]  /*7c40*/  LDL R30, [R1+0xe4] ;  /* 0x0000e400011e7983 */ /* 0x000f280000100800 */
[----:B------:R1:W-:Y:S04]  /*7c50*/  LDGSTS.E [R10+0x4200], [R8.64], P1 ;  /* 0x04200000080a7fae */ /* 0x0003e80008921848 */
[----:B------:R1:W-:Y:S04]  /*7c60*/  LDGSTS.E [R10+0x5000], [R4.64], P0 ;  /* 0x05000000040a7fae */ /* 0x0003e80008121848 */
[----:B------:R-:W4:Y:S01]  /*7c70*/  LDL R29, [R1+0x11c] ;  /* 0x00011c00011d7983 */ /* 0x000f220000100800 */
[----:B-1----:R-:W-:-:S02]  /*7c80*/  SEL R8, RZ, 0x4, !P2 ;  /* 0x00000004ff087807 */ /* 0x002fc40005000000 */
[----:B------:R-:W-:Y:S02]  /*7c90*/  IADD3 R4, P1, R2, R28, RZ ;  /* 0x0000001c02047210 */ /* 0x000fe40007f3e0ff */
[----:B------:R-:W-:Y:S01]  /*7ca0*/  SEL R8, R8, RZ, !P5 ;  /* 0x000000ff08087207 */ /* 0x000fe20006800000 */
[----:B------:R-:W4:Y:S01]  /*7cb0*/  LDL R28, [R1+0x60] ;  /* 0x00006000011c7983 */ /* 0x000f220000100800 */
[----:B------:R-:W-:Y:S01]  /*7cc0*/  ISETP.GT.AND P2, PT, R0, 0x1c, PT ;  /* 0x0000001c0000780c */ /* 0x000fe20003f44270 */
[----:B------:R-:W-:Y:S01]  /*7cd0*/  IMAD.X R5, R3, 0x1, R27, P1 ;  /* 0x0000000103057824 */ /* 0x000fe200008e061b */
[----:B------:R-:W-:Y:S01]  /*7ce0*/  ISETP.NE.U32.AND P1, PT, R8, RZ, PT ;  /* 0x000000ff0800720c */ /* 0x000fe20003f25070 */
[----:B------:R-:W4:Y:S01]  /*7cf0*/  LDL R27, [R1+0x5c] ;  /* 0x00005c00011b7983 */ /* 0x000f220000100800 */
[----:B------:R-:W-:Y:S02]  /*7d00*/  SEL R9, RZ, 0x4, !P2 ;  /* 0x00000004ff097807 */ /* 0x000fe40005000000 */
[----:B------:R-:W-:Y:S01]  /*7d10*/  IADD3 R8, P2, R2, R26, RZ ;  /* 0x0000001a02087210 */ /* 0x000fe20007f5e0ff */
[----:B------:R1:W-:Y:S04]  /*7d20*/  LDGSTS.E [R10+0x5200], [R4.64], P0 ;  /* 0x05200000040a7fae */ /* 0x0003e80008121848 */
[----:B------:R-:W4:Y:S01]  /*7d30*/  LDL R26, [R1+0x68] ;  /* 0x00006800011a7983 */ /* 0x000f220000100800 */
[----:B-1----:R-:W-:Y:S01]  /*7d40*/  SEL R4, R9, RZ, !P5 ;  /* 0x000000ff09047207 */ /* 0x002fe20006800000 */
[----:B------:R-:W-:-:S02]  /*7d50*/  IMAD.X R9, R3, 0x1, R25, P2 ;  /* 0x0000000103097824 */ /* 0x000fc400010e0619 */
[----:B------:R-:W4:Y:S01]  /*7d60*/  LDL R25, [R1+0x64] ;  /* 0x0000640001197983 */ /* 0x000f220000100800 */
[----:B------:R-:W-:Y:S02]  /*7d70*/  ISETP.NE.U32.AND P2, PT, R4, RZ, PT ;  /* 0x000000ff0400720c */ /* 0x000fe40003f45070 */
[C---:B------:R-:W-:Y:S01]  /*7d80*/  IADD3 R4, P0, R2.reuse, R24, RZ ;  /* 0x0000001802047210 */ /* 0x040fe20007f1e0ff */
[----:B------:R1:W-:Y:S04]  /*7d90*/  LDGSTS.E [R10+0x6000], [R8.64], P1 ;  /* 0x06000000080a7fae */ /* 0x0003e80008921848 */
[----:B------:R-:W4:Y:S01]  /*7da0*/  LDL R24, [R1+0x20] ;  /* 0x0000200001187983 */ /* 0x000f220000100800 */
[----:B-1----:R-:W-:-:S03]  /*7db0*/  IADD3 R8, P3, R2, R15, RZ ;  /* 0x0000000f02087210 */ /* 0x002fc60007f7e0ff */
[----:B------:R-:W4:Y:S01]  /*7dc0*/  LDL R15, [R1+0x1c] ;  /* 0x00001c00010f7983 */ /* 0x000f220000100800 */
[----:B--2---:R-:W-:-:S03]  /*7dd0*/  IMAD.X R5, R3, 0x1, R14, P0 ;  /* 0x0000000103057824 */ /* 0x004fc600000e060e */
[----:B------:R-:W2:Y:S04]  /*7de0*/  LDL R14, [R1+0x24] ;  /* 0x00002400010e7983 */ /* 0x000ea80000100800 */
[----:B------:R5:W-:Y:S01]  /*7df0*/  LDGSTS.E [R10+0x6200], [R4.64], P1 ;  /* 0x06200000040a7fae */ /* 0x000be20008921848 */
[----:B---3--:R-:W-:-:S03]  /*7e00*/  IMAD.X R9, R3, 0x1, R12, P3 ;  /* 0x0000000103097824 */ /* 0x008fc600018e060c */
[----:B------:R-:W3:Y:S01]  /*7e10*/  LDL R12, [R1+0x28] ;  /* 0x00002800010c7983 */ /* 0x000ee20000100800 */
[----:B------:R-:W-:-:S03]  /*7e20*/  ISETP.GT.AND P0, PT, R0, 0x1, PT ;  /* 0x000000010000780c */ /* 0x000fc60003f04270 */
[----:B------:R1:W-:Y:S01]  /*7e30*/  LDGSTS.E [R10+0x7000], [R8.64], P2 ;  /* 0x07000000080a7fae */ /* 0x0003e20009121848 */
[----:B-----5:R-:W-:-:S05]  /*7e40*/  IADD3 R4, P1, R2, R11, RZ ;  /* 0x0000000b02047210 */ /* 0x020fca0007f3e0ff */
[----:B----4-:R-:W-:Y:S02]  /*7e50*/  IMAD.X R5, R3, 0x1, R13, P1 ;  /* 0x0000000103057824 */ /* 0x010fe400008e060d */
[----:B------:R-:W4:Y:S01]  /*7e60*/  LDL R13, [R1+0xa0] ;  /* 0x0000a000010d7983 */ /* 0x000f220000100800 */
[----:B------:R-:W-:Y:S02]  /*7e70*/  SEL R11, RZ, 0x4, !P0 ;  /* 0x00000004ff0b7807 */ /* 0x000fe40004000000 */
[----:B------:R-:W-:Y:S01]  /*7e80*/  ISETP.GT.AND P1, PT, R0, 0x5, PT ;  /* 0x000000050000780c */ /* 0x000fe20003f24270 */
[----:B------:R5:W-:Y:S01]  /*7e90*/  LDGSTS.E [R10+0x7200], [R4.64], P2 ;  /* 0x07200000040a7fae */ /* 0x000be20009121848 */
[----:B------:R-:W-:-:S04]  /*7ea0*/  SEL R11, R11, RZ, !P5 ;  /* 0x000000ff0b0b7207 */ /* 0x000fc80006800000 */
[----:B------:R-:W-:Y:S02]  /*7eb0*/  ISETP.NE.U32.AND P0, PT, R11, RZ, PT ;  /* 0x000000ff0b00720c */ /* 0x000fe40003f05070 */
[----:B------:R-:W4:Y:S01]  /*7ec0*/  LDL R11, [R1+0xdc] ;  /* 0x0000dc00010b7983 */ /* 0x000f220000100800 */
[----:B-----5:R-:W-:Y:S01]  /*7ed0*/  SEL R4, RZ, 0x4, !P1 ;  /* 0x00000004ff047807 */ /* 0x020fe20004800000 */
[----:B-1----:R-:W-:Y:S01]  /*7ee0*/  IMAD.U32 R10, RZ, RZ, UR5 ;  /* 0x00000005ff0a7e24 */ /* 0x002fe2000f8e00ff */
[----:B------:R-:W-:Y:S02]  /*7ef0*/  IADD3 R8, P1, R2, R245, RZ ;  /* 0x000000f502087210 */ /* 0x000fe40007f3e0ff */
[----:B------:R-:W-:Y:S01]  /*7f00*/  SEL R4, R4, RZ, !P5 ;  /* 0x000000ff04047207 */ /* 0x000fe20006800000 */
[----:B------:R-:W-:Y:S02]  /*7f10*/  IMAD R10, R10, 0x8000, R242 ;  /* 0x000080000a0a7824 */ /* 0x000fe400078e02f2 */
[----:B------:R-:W-:Y:S01]  /*7f20*/  IMAD.X R9, R3, 0x1, R244, P1 ;  /* 0x0000000103097824 */ /* 0x000fe200008e06f4 */
[----:B------:R-:W-:-:S02]  /*7f30*/  ISETP.NE.U32.AND P1, PT, R4, RZ, PT ;  /* 0x000000ff0400720c */ /* 0x000fc40003f25070 */
[----:B------:R-:W-:Y:S02]  /*7f40*/  IADD3 R4, P2, R2, R247, RZ ;  /* 0x000000f702047210 */ /* 0x000fe40007f5e0ff */
[----:B------:R1:W-:Y:S03]  /*7f50*/  LDGSTS.E [R10+0x400], [R8.64], P0 ;  /* 0x00400000080a7fae */ /* 0x0003e60008121848 */
[----:B------:R-:W-:-:S05]  /*7f60*/  IMAD.X R5, R3, 0x1, R246, P2 ;  /* 0x0000000103057824 */ /* 0x000fca00010e06f6 */
[----:B------:R5:W-:Y:S01]  /*7f70*/  LDGSTS.E [R10+0x600], [R4.64], P0 ;  /* 0x00600000040a7fae */ /* 0x000be20008121848 */
[----:B-1----:R-:W-:-:S03]  /*7f80*/  IADD3 R8, P3, R2, R24, RZ ;  /* 0x0000001802087210 */ /* 0x002fc60007f7e0ff */
[----:B------:R-:W4:Y:S02]  /*7f90*/  LDL R24, [R1+0x9c] ;  /* 0x00009c0001187983 */ /* 0x000f240000100800 */
[----:B------:R-:W-:Y:S02]  /*7fa0*/  IMAD.X R9, R3, 0x1, R15, P3 ;  /* 0x0000000103097824 */ /* 0x000fe400018e060f */
[----:B------:R-:W4:Y:S04]  /*7fb0*/  LDL R15, [R1+0xa8] ;  /* 0x0000a800010f7983 */ /* 0x000f280000100800 */
[----:B------:R3:W-:Y:S01]  /*7fc0*/  LDGSTS.E [R10+0x1400], [R8.64], P1 ;  /* 0x01400000080a7fae */ /* 0x0007e20008921848 */
[----:B------:R-:W-:-:S04]  /*7fd0*/  ISETP.GT.AND P2, PT, R0, 0x9, PT ;  /* 0x000000090000780c */ /* 0x000fc80003f44270 */
[----:B-----5:R-:W-:Y:S02]  /*7fe0*/  SEL R4, RZ, 0x4, !P2 ;  /* 0x00000004ff047807 */ /* 0x020fe40005000000 */
[----:B------:R-:W-:Y:S02]  /*7ff0*/  ISETP.GT.AND P2, PT, R0, 0xd, PT ;  /* 0x0000000d0000780c */ /* 0x000fe40003f44270 */
[----:B------:R-:W-:Y:S02]  /*8000*/  SEL R4, R4, RZ, !P5 ;  /* 0x000000ff04047207 */ /* 0x000fe40006800000 */
[----:B------:R-:W-:Y:S02]  /*8010*/  SEL R5, RZ, 0x4, !P2 ;  /* 0x00000004ff057807 */ /* 0x000fe40005000000 */
[----:B---3--:R-:W-:Y:S02]  /*8020*/  IADD3 R8, P0, R2, R12, RZ ;  /* 0x0000000c02087210 */ /* 0x008fe40007f1e0ff */
[----:B------:R-:W3:Y:S03]  /*8030*/  LDL R12, [R1+0xa4] ;  /* 0x0000a400010c7983 */ /* 0x000ee60000100800 */
[----:B--2---:R-:W-:-:S02]  /*8040*/  IMAD.X R9, R3, 0x1, R14, P0 ;  /* 0x0000000103097824 */ /* 0x004fc400000e060e */
[----:B------:R-:W2:Y:S01]  /*8050*/  LDL R14, [R1+0xe0] ;  /* 0x0000e000010e7983 */ /* 0x000ea20000100800 */
[----:B------:R-:W-:Y:S02]  /*8060*/  ISETP.NE.U32.AND P0, PT, R4, RZ, PT ;  /* 0x000000ff0400720c */ /* 0x000fe40003f05070 */
[----:B------:R-:W-:Y:S01]  /*8070*/  IADD3 R4, P2, R2, R28, RZ ;  /* 0x0000001c02047210 */ /* 0x000fe20007f5e0ff */
[----:B------:R1:W-:Y:S04]  /*8080*/  LDGSTS.E [R10+0x1600], [R8.64], P1 ;  /* 0x01600000080a7fae */ /* 0x0003e80008921848 */
[----:B------:R-:W5:Y:S01]  /*8090*/  LDL R28, [R1+0x128] ;  /* 0x00012800011c7983 */ /* 0x000f620000100800 */
[----:B-1----:R-:W-:Y:S01]  /*80a0*/  SEL R8, R5, RZ, !P5 ;  /* 0x000000ff05087207 */ /* 0x002fe20006800000 */
[----:B------:R-:W-:-:S02]  /*80b0*/  IMAD.X R5, R3, 0x1, R27, P2 ;  /* 0x0000000103057824 */ /* 0x000fc400010e061b */
[----:B------:R-:W5:Y:S04]  /*80c0*/  LDL R27, [R1+0x124] ;  /* 0x00012400011b7983 */ /* 0x000f680000100800 */
[----:B------:R4:W-:Y:S02]  /*80d0*/  LDGSTS.E [R10+0x2400], [R4.64], P0 ;  /* 0x02400000040a7fae */ /* 0x0009e40008121848 */
[----:B----4-:R-:W-:Y:S02]  /*80e0*/  IADD3 R4, P3, R2, R13, RZ ;  /* 0x0000000d02047210 */ /* 0x010fe40007f7e0ff */
[----:B------:R-:W4:Y:S01]  /*80f0*/  LDL R13, [R1+0x120] ;  /* 0x00012000010d7983 */ /* 0x000f220000100800 */
[----:B------:R-:W-:Y:S02]  /*8100*/  ISETP.NE.U32.AND P1, PT, R8, RZ, PT ;  /* 0x000000ff0800720c */ /* 0x000fe40003f25070 */
[----:B------:R-:W-:-:S02]  /*8110*/  IADD3 R8, P2, R2, R26, RZ ;  /* 0x0000001a02087210 */ /* 0x000fc40007f5e0ff */
[----:B------:R-:W5:Y:S03]  /*8120*/  LDL R26, [R1+0x160] ;  /* 0x00016000011a7983 */ /* 0x000f660000100800 */
[----:B------:R-:W-:Y:S01]  /*8130*/  IMAD.X R9, R3, 0x1, R25, P2 ;  /* 0x0000000103097824 */ /* 0x000fe200010e0619 */
[----:B------:R-:W-:Y:S01]  /*8140*/  ISETP.GT.AND P2, PT, R0, 0x11, PT ;  /* 0x000000110000780c */ /* 0x000fe20003f44270 */
[----:B------:R-:W5:Y:S04]  /*8150*/  LDL R25, [R1+0x15c] ;  /* 0x00015c0001197983 */ /* 0x000f680000100800 */
[----:B------:R1:W-:Y:S02]  /*8160*/  LDGSTS.E [R10+0x2600], [R8.64], P0 ;  /* 0x02600000080a7fae */ /* 0x0003e40008121848 */
[----:B-1----:R-:W-:-:S02]  /*8170*/  SEL R9, RZ, 0x4, !P2 ;  /* 0x00000004ff097807 */ /* 0x002fc40005000000 */
[----:B------:R-:W-:Y:S01]  /*8180*/  ISETP.GT.AND P2, PT, R0, 0x15, PT ;  /* 0x000000150000780c */ /* 0x000fe20003f44270 */
[----:B------:R-:W-:Y:S02]  /*8190*/  IMAD.X R5, R3, 0x1, R24, P3 ;  /* 0x0000000103057824 */ /* 0x000fe400018e0618 */
[----:B------:R-:W5:Y:S04]  /*81a0*/  LDL R24, [R1+0x1a0] ;  /* 0x0001a00001187983 */ /* 0x000f680000100800 */
[----:B------:R1:W-:Y:S01]  /*81b0*/  LDGSTS.E [R10+0x3400], [R4.64], P1 ;  /* 0x03400000040a7fae */ /* 0x0003e20008921848 */
[----:B------:R-:W-:-:S03]  /*81c0*/  IADD3 R8, P0, R2, R15, RZ ;  /* 0x0000000f02087210 */ /* 0x000fc60007f1e0ff */
[----:B------:R-:W5:Y:S01]  /*81d0*/  LDL R15, [R1+0x164] ;  /* 0x00016400010f7983 */ /* 0x000f620000100800 */
[----:B-1----:R-:W-:Y:S02]  /*81e0*/  SEL R4, R9, RZ, !P5 ;  /* 0x000000ff09047207 */ /* 0x002fe40006800000 */
[----:B------:R-:W-:Y:S01]  /*81f0*/  SEL R5, RZ, 0x4, !P2 ;  /* 0x00000004ff057807 */ /* 0x000fe20005000000 */
[----:B---3--:R-:W-:Y:S02]  /*8200*/  IMAD.X R9, R3, 0x1, R12, P0 ;  /* 0x0000000103097824 */ /* 0x008fe400000e060c */
[----:B------:R-:W3:Y:S01]  /*8210*/  LDL R12, [R1+0x168] ;  /* 0x00016800010c7983 */ /* 0x000ee20000100800 */
[----:B------:R-:W-:Y:S02]  /*8220*/  ISETP.NE.U32.AND P0, PT, R4, RZ, PT ;  /* 0x000000ff0400720c */ /* 0x000fe40003f05070 */
[----:B--2---:R-:W-:Y:S01]  /*8230*/  IADD3 R4, P2, R2, R14, RZ ;  /* 0x0000000e02047210 */ /* 0x004fe20007f5e0ff */
[----:B------:R1:W-:Y:S04]  /*8240*/  LDGSTS.E [R10+0x3600], [R8.64], P1 ;  /* 0x03600000080a7fae */ /* 0x0003e80008921848 */
[----:B------:R-:W2:Y:S01]  /*8250*/  LDL R14, [R1+0x19c] ;  /* 0x00019c00010e7983 */ /* 0x000ea20000100800 */
[----:B-1----:R-:W-:Y:S01]  /*8260*/  SEL R8, R5, RZ, !P5 ;  /* 0x000000ff05087207 */ /* 0x002fe20006800000 */
[----:B------:R-:W-:-:S02]  /*8270*/  IMAD.X R5, R3, 0x1, R11, P2 ;  /* 0x0000000103057824 */ /* 0x000fc400010e060b */
[----:B------:R-:W2:Y:S04]  /*8280*/  LDL R11, [R1+0x1a8] ;  /* 0x0001a800010b7983 */ /* 0x000ea80000100800 */
[----:B------:R4:W-:Y:S02]  /*8290*/  LDGSTS.E [R10+0x4400], [R4.64], P0 ;  /* 0x04400000040a7fae */ /* 0x0009e40008121848 */
[----:B----4-:R-:W-:Y:S02]  /*82a0*/  IADD3 R4, P3, R2, R13, RZ ;  /* 0x0000000d02047210 */ /* 0x010fe40007f7e0ff */
        /* <DEDUP_REMOVED lines=12> */
[----:B-----5:R-:W-:Y:S02]  /*8370*/  IADD3 R4, P0, R2, R28, RZ ;  /* 0x0000001c02047210 */ /* 0x020fe40007f1e0ff */
[----:B------:R-:W-:Y:S01]  /*8380*/  ISETP.GT.AND P2, PT, R0, 0x1d, PT ;  /* 0x0000001d0000780c */ /* 0x000fe20003f44270 */
[----:B------:R-:W5:Y:S01]  /*8390*/  LDL R28, [R1+0xb0] ;  /* 0x0000b000011c7983 */ /* 0x000f620000100800 */
[----:B------:R-:W-:Y:S01]  /*83a0*/  SEL R8, R8, RZ, !P5 ;  /* 0x000000ff08087207 */ /* 0x000fe20006800000 */
[----:B------:R-:W-:Y:S01]  /*83b0*/  IMAD.X R5, R3, 0x1, R27, P0 ;  /* 0x0000000103057824 */ /* 0x000fe200000e061b */
[----:B------:R-:W-:Y:S01]  /*83c0*/  SEL R9, RZ, 0x4, !P2 ;  /* 0x00000004ff097807 */ /* 0x000fe20005000000 */
[----:B------:R-:W5:Y:S01]  /*83d0*/  LDL R27, [R1+0xb8] ;  /* 0x0000b800011b7983 */ /* 0x000f620000100800 */
[----:B------:R-:W-:Y:S02]  /*83e0*/  ISETP.NE.U32.AND P0, PT, R8, RZ, PT ;  /* 0x000000ff0800720c */ /* 0x000fe40003f05070 */
[----:B------:R-:W-:Y:S01]  /*83f0*/  IADD3 R8, P2, R2, R26, RZ ;  /* 0x0000001a02087210 */ /* 0x000fe20007f5e0ff */
[----:B------:R1:W-:Y:S04]  /*8400*/  LDGSTS.E [R10+0x5600], [R4.64], P1 ;  /* 0x05600000040a7fae */ /* 0x0003e80008921848 */
[----:B------:R-:W5:Y:S01]  /*8410*/  LDL R26, [R1+0x2c] ;  /* 0x00002c00011a7983 */ /* 0x000f620000100800 */
[----:B-1----:R-:W-:Y:S01]  /*8420*/  SEL R4, R9, RZ, !P5 ;  /* 0x000000ff09047207 */ /* 0x002fe20006800000 */
[----:B------:R-:W-:-:S02]  /*8430*/  IMAD.X R9, R3, 0x1, R25, P2 ;  /* 0x0000000103097824 */ /* 0x000fc400010e0619 */
[----:B------:R-:W5:Y:S01]  /*8440*/  LDL R25, [R1+0x38] ;  /* 0x0000380001197983 */ /* 0x000f620000100800 */
[----:B------:R-:W-:-:S03]  /*8450*/  ISETP.NE.U32.AND P1, PT, R4, RZ, PT ;  /* 0x000000ff0400720c */ /* 0x000fc60003f25070 */
[----:B------:R1:W-:Y:S02]  /*8460*/  LDGSTS.E [R10+0x6400], [R8.64], P0 ;  /* 0x06400000080a7fae */ /* 0x0003e40008121848 */
[C---:B-1----:R-:W-:Y:S02]  /*8470*/  IADD3 R8, P3, R2.reuse, R24, RZ ;  /* 0x0000001802087210 */ /* 0x042fe40007f7e0ff */
[----:B------:R-:W5:Y:S01]  /*8480*/  LDL R24, [R1+0x34] ;  /* 0x0000340001187983 */ /* 0x000f620000100800 */
[----:B---3--:R-:W-:-:S03]  /*8490*/  IADD3 R4, P2, R2, R12, RZ ;  /* 0x0000000c02047210 */ /* 0x008fc60007f5e0ff */
[----:B------:R-:W3:Y:S01]  /*84a0*/  LDL R12, [R1+0x30] ;  /* 0x00003000010c7983 */ /* 0x000ee20000100800 */
[----:B--2---:R-:W-:-:S03]  /*84b0*/  IMAD.X R9, R3, 0x1, R14, P3 ;  /* 0x0000000103097824 */ /* 0x004fc600018e060e */
[----:B------:R-:W2:Y:S01]  /*84c0*/  LDL R14, [R1+0x70] ;  /* 0x00007000010e7983 */ /* 0x000ea20000100800 */
[----:B------:R-:W-:-:S03]  /*84d0*/  IMAD.X R5, R3, 0x1, R15, P2 ;  /* 0x0000000103057824 */ /* 0x000fc600010e060f */
[----:B------:R-:W2:Y:S04]  /*84e0*/  LDL R15, [R1+0x78] ;  /* 0x00007800010f7983 */ /* 0x000ea80000100800 */
[----:B------:R1:W-:Y:S01]  /*84f0*/  LDGSTS.E [R10+0x6600], [R4.64], P0 ;  /* 0x06600000040a7fae */ /* 0x0003e20008121848 */
[----:B------:R-:W-:-:S03]  /*8500*/  ISETP.GT.AND P2, PT, R0, 0x2, PT ;  /* 0x000000020000780c */ /* 0x000fc60003f44270 */
[----:B------:R4:W-:Y:S01]  /*8510*/  LDGSTS.E [R10+0x7400], [R8.64], P1 ;  /* 0x07400000080a7fae */ /* 0x0009e20008921848 */
[----:B-1----:R-:W-:-:S05]  /*8520*/  IADD3 R4, P0, R2, R11, RZ ;  /* 0x0000000b02047210 */ /* 0x002fca0007f1e0ff */
[----:B----4-:R-:W-:Y:S02]  /*8530*/  IMAD.X R5, R3, 0x1, R13, P0 ;  /* 0x0000000103057824 */ /* 0x010fe400000e060d */
[----:B------:R-:W4:Y:S01]  /*8540*/  LDL R13, [R1+0x74] ;  /* 0x00007400010d7983 */ /* 0x000f220000100800 */
[----:B------:R-:W-:-:S03]  /*8550*/  SEL R11, RZ, 0x4, !P2 ;  /* 0x00000004ff0b7807 */ /* 0x000fc60005000000 */
[----:B------:R1:W-:Y:S01]  /*8560*/  LDGSTS.E [R10+0x7600], [R4.64], P1 ;  /* 0x07600000040a7fae */ /* 0x0003e20008921848 */
[----:B------:R-:W-:-:S04]  /*8570*/  SEL R11, R11, RZ, !P5 ;  /* 0x000000ff0b0b7207 */ /* 0x000fc80006800000 */
[----:B------:R-:W-:Y:S02]  /*8580*/  ISETP.NE.U32.AND P0, PT, R11, RZ, PT ;  /* 0x000000ff0b00720c */ /* 0x000fe40003f05070 */
[----:B------:R-:W-:Y:S01]  /*8590*/  IADD3 R8, P1, R2, R249, RZ ;  /* 0x000000f902087210 */ /* 0x000fe20007f3e0ff */
[----:B------:R-:W4:Y:S01]  /*85a0*/  LDL R11, [R1+0xf4] ;  /* 0x0000f400010b7983 */ /* 0x000f220000100800 */
[----:B------:R-:W-:Y:S01]  /*85b0*/  ISETP.GT.AND P2, PT, R0, 0x6, PT ;  /* 0x000000060000780c */ /* 0x000fe20003f44270 */
[----:B-1----:R-:W-:-:S03]  /*85c0*/  IMAD.U32 R10, RZ, RZ, UR5 ;  /* 0x00000005ff0a7e24 */ /* 0x002fc6000f8e00ff */
[----:B------:R-:W-:Y:S01]  /*85d0*/  SEL R4, RZ, 0x4, !P2 ;  /* 0x00000004ff047807 */ /* 0x000fe20005000000 */
[----:B------:R-:W-:Y:S02]  /*85e0*/  IMAD.X R9, R3, 0x1, R248, P1 ;  /* 0x0000000103097824 */ /* 0x000fe400008e06f8 */
[----:B------:R-:W-:Y:S01]  /*85f0*/  IMAD R10, R10, 0x8000, R241 ;  /* 0x000080000a0a7824 */ /* 0x000fe200078e02f1 */
[----:B------:R-:W-:-:S04]  /*8600*/  SEL R4, R4, RZ, !P5 ;  /* 0x000000ff04047207 */ /* 0x000fc80006800000 */
[----:B------:R3:W-:Y:S01]  /*8610*/  LDGSTS.E [R10+0x800], [R8.64], P0 ;  /* 0x00800000080a7fae */ /* 0x0007e20008121848 */
[----:B------:R-:W-:Y:S02]  /*8620*/  ISETP.NE.U32.AND P1, PT, R4, RZ, PT ;  /* 0x000000ff0400720c */ /* 0x000fe40003f25070 */
[----:B------:R-:W-:-:S05]  /*8630*/  IADD3 R4, P2, R2, R251, RZ ;  /* 0x000000fb02047210 */ /* 0x000fca0007f5e0ff */
[----:B------:R-:W-:Y:S01]  /*8640*/  IMAD.X R5, R3, 0x1, R250, P2 ;  /* 0x0000000103057824 */ /* 0x000fe200010e06fa */
[----:B------:R-:W-:-:S04]  /*8650*/  ISETP.GT.AND P2, PT, R0, 0xa, PT ;  /* 0x0000000a0000780c */ /* 0x000fc80003f44270 */
[----:B------:R1:W-:Y:S02]  /*8660*/  LDGSTS.E [R10+0xa00], [R4.64], P0 ;  /* 0x00a00000040a7fae */ /* 0x0003e40008121848 */
[----:B-1----:R-:W-:Y:S02]  /*8670*/  SEL R4, RZ, 0x4, !P2 ;  /* 0x00000004ff047807 */ /* 0x002fe40005000000 */
[----:B------:R-:W-:Y:S02]  /*8680*/  ISETP.GT.AND P2, PT, R0, 0xe, PT ;  /* 0x0000000e0000780c */ /* 0x000fe40003f44270 */
[----:B------:R-:W-:Y:S02]  /*8690*/  SEL R4, R4, RZ, !P5 ;  /* 0x000000ff04047207 */ /* 0x000fe40006800000 */
[----:B------:R-:W-:Y:S02]  /*86a0*/  SEL R5, RZ, 0x4, !P2 ;  /* 0x00000004ff057807 */ /* 0x000fe40005000000 */
[----:B---3--:R-:W-:-:S02]  /*86b0*/  IADD3 R8, P3, R2, R12, RZ ;  /* 0x0000000c02087210 */ /* 0x008fc40007f7e0ff */
[----:B------:R-:W3:Y:S03]  /*86c0*/  LDL R12, [R1+0xac] ;  /* 0x0000ac00010c7983 */ /* 0x000ee60000100800 */
[----:B-----5:R-:W-:Y:S02]  /*86d0*/  IMAD.X R9, R3, 0x1, R26, P3 ;  /* 0x0000000103097824 */ /* 0x020fe400018e061a */
[----:B------:R-:W5:Y:S04]  /*86e0*/  LDL R26, [R1+0xb4] ;  /* 0x0000b400011a7983 */ /* 0x000f680000100800 */
[----:B------:R1:W-:Y:S02]  /*86f0*/  LDGSTS.E [R10+0x1800], [R8.64], P1 ;  /* 0x01800000080a7fae */ /* 0x0003e40008921848 */
[----:B-1----:R-:W-:-:S02]  /*8700*/  IADD3 R8, P0, R2, R25, RZ ;  /* 0x0000001902087210 */ /* 0x002fc40007f1e0ff */
[----:B------:R-:W5:Y:S03]  /*8710*/  LDL R25, [R1+0xf0] ;  /* 0x0000f00001197983 */ /* 0x000f660000100800 */
[----:B------:R-:W-:Y:S01]  /*8720*/  IMAD.X R9, R3, 0x1, R24, P0 ;  /* 0x0000000103097824 */ /* 0x000fe200000e0618 */
[----:B------:R-:W-:Y:S01]  /*8730*/  ISETP.NE.U32.AND P0, PT, R4, RZ, PT ;  /* 0x000000ff0400720c */ /* 0x000fe20003f05070 */
[----:B------:R-:W5:Y:S01]  /*8740*/  LDL R24, [R1+0xec] ;  /* 0x0000ec0001187983 */ /* 0x000f620000100800 */
[----:B--2---:R-:W-:-:S03]  /*8750*/  IADD3 R4, P2, R2, R14, RZ ;  /* 0x0000000e02047210 */ /* 0x004fc60007f5e0ff */
[----:B------:R-:W2:Y:S04]  /*8760*/  LDL R14, [R1+0xf8] ;  /* 0x0000f800010e7983 */ /* 0x000ea80000100800 */
[----:B------:R1:W-:Y:S02]  /*8770*/  LDGSTS.E [R10+0x1a00], [R8.64], P1 ;  /* 0x01a00000080a7fae */ /* 0x0003e40008921848 */
[----:B-1----:R-:W-:Y:S01]  /*8780*/  SEL R8, R5, RZ, !P5 ;  /* 0x000000ff05087207 */ /* 0x002fe20006800000 */
[----:B------:R-:W-:Y:S02]  /*8790*/  IMAD.X R5, R3, 0x1, R29, P2 ;  /* 0x0000000103057824 */ /* 0x000fe400010e061d */
[----:B------:R-:W2:Y:S01]  /*87a0*/  LDL R29, [R1+0x8] ;  /* 0x00000800011d7983 */ /* 0x000ea20000100800 */
[----:B------:R-:W-:-:S02]  /*87b0*/  ISETP.NE.U32.AND P1, PT, R8, RZ, PT ;  /* 0x000000ff0800720c */ /* 0x000fc40003f25070 */
[----:B------:R-:W-:Y:S01]  /*87c0*/  IADD3 R8, P2, R2, R15, RZ ;  /* 0x0000000f02087210 */ /* 0x000fe20007f5e0ff */
[----:B------:R1:W-:Y:S04]  /*87d0*/  LDGSTS.E [R10+0x2800], [R4.64], P0 ;  /* 0x02800000040a7fae */ /* 0x0003e80008121848 */
[----:B------:R-:W2:Y:S01]  /*87e0*/  LDL R15, [R1+0x130] ;  /* 0x00013000010f7983 */ /* 0x000ea20000100800 */
[----:B----4-:R-:W-:-:S03]  /*87f0*/  IMAD.X R9, R3, 0x1, R13, P2 ;  /* 0x0000000103097824 */ /* 0x010fc600010e060d */
[----:B------:R-:W4:Y:S01]  /*8800*/  LDL R13, [R1+0x12c] ;  /* 0x00012c00010d7983 */ /* 0x000f220000100800 */
[----:B-1----:R-:W-:Y:S02]  /*8810*/  IADD3 R4, P3, R2, R28, RZ ;  /* 0x0000001c02047210 */ /* 0x002fe40007f7e0ff */
[----:B------:R-:W-:Y:S01]  /*8820*/  ISETP.GT.AND P2, PT, R0, 0x12, PT ;  /* 0x000000120000780c */ /* 0x000fe20003f44270 */
[----:B------:R1:W-:Y:S04]  /*8830*/  LDGSTS.E [R10+0x2a00], [R8.64], P0 ;  /* 0x02a00000080a7fae */ /* 0x0003e80008121848 */
[----:B------:R-:W4:Y:S01]  /*8840*/  LDL R28, [R1+0x134] ;  /* 0x00013400011c7983 */ /* 0x000f220000100800 */
[----:B-1----:R-:W-:Y:S02]  /*8850*/  SEL R9, RZ, 0x4, !P2 ;  /* 0x00000004ff097807 */ /* 0x002fe40005000000 */
[----:B------:R-:W-:-:S02]  /*8860*/  IADD3 R8, P0, R2, R27, RZ ;  /* 0x0000001b02087210 */ /* 0x000fc40007f1e0ff */
[----:B------:R-:W-:Y:S01]  /*8870*/  ISETP.GT.AND P2, PT, R0, 0x16, PT ;  /* 0x000000160000780c */ /* 0x000fe20003f44270 */
[----:B------:R-:W4:Y:S01]  /*8880*/  LDL R27, [R1+0x170] ;  /* 0x00017000011b7983 */ /* 0x000f220000100800 */
[----:B---3--:R-:W-:-:S03]  /*8890*/  IMAD.X R5, R3, 0x1, R12, P3 ;  /* 0x0000000103057824 */ /* 0x008fc600018e060c */
[----:B------:R-:W3:Y:S04]  /*88a0*/  LDL R12, [R1+0x138] ;  /* 0x00013800010c7983 */ /* 0x000ee80000100800 */
[----:B------:R1:W-:Y:S02]  /*88b0*/  LDGSTS.E [R10+0x3800], [R4.64], P1 ;  /* 0x03800000040a7fae */ /* 0x0003e40008921848 */
[----:B-1----:R-:W-:Y:S01]  /*88c0*/  SEL R4, R9, RZ, !P5 ;  /* 0x000000ff09047207 */ /* 0x002fe20006800000 */
[----:B-----5:R-:W-:Y:S01]  /*88d0*/  IMAD.X R9, R3, 0x1, R26, P0 ;  /* 0x0000000103097824 */ /* 0x020fe200000e061a */
[----:B------:R-:W-:Y:S01]  /*88e0*/  SEL R5, RZ, 0x4, !P2 ;  /* 0x00000004ff057807 */ /* 0x000fe20005000000 */
[----:B------:R-:W5:Y:S01]  /*88f0*/  LDL R26, [R1+0x16c] ;  /* 0x00016c00011a7983 */ /* 0x000f620000100800 */
[----:B------:R-:W-:-:S02]  /*8900*/  ISETP.NE.U32.AND P0, PT, R4, RZ, PT ;  /* 0x000000ff0400720c */ /* 0x000fc40003f05070 */
[----:B------:R-:W-:Y:S01]  /*8910*/  IADD3 R4, P2, R2, R25, RZ ;  /* 0x0000001902047210 */ /* 0x000fe20007f5e0ff */
[----:B------:R1:W-:Y:S04]  /*8920*/  LDGSTS.E [R10+0x3a00], [R8.64], P1 ;  /* 0x03a00000080a7fae */ /* 0x0003e80008921848 */
[----:B------:R-:W5:Y:S01]  /*8930*/  LDL R25, [R1+0x178] ;  /* 0x0001780001197983 */ /* 0x000f620000100800 */
[----:B-1----:R-:W-:Y:S01]  /*8940*/  SEL R8, R5, RZ, !P5 ;  /* 0x000000ff05087207 */ /* 0x002fe20006800000 */
[----:B------:R-:W-:Y:S02]  /*8950*/  IMAD.X R5, R3, 0x1, R24, P2 ;  /* 0x0000000103057824 */ /* 0x000fe400010e0618 */
[----:B------:R-:W5:Y:S01]  /*8960*/  LDL R24, [R1+0x1b0] ;  /* 0x0001b00001187983 */ /* 0x000f620000100800 */
[----:B------:R-:W-:-:S02]  /*8970*/  ISETP.NE.U32.AND P1, PT, R8, RZ, PT ;  /* 0x000000ff0800720c */ /* 0x000fc40003f25070 */
[----:B--2---:R-:W-:Y:S01]  /*8980*/  IADD3 R8, P2, R2, R14, RZ ;  /* 0x0000000e02087210 */ /* 0x004fe20007f5e0ff */
[----:B------:R1:W-:Y:S04]  /*8990*/  LDGSTS.E [R10+0x4800], [R4.64], P0 ;  /* 0x04800000040a7fae */ /* 0x0003e80008121848 */
[----:B------:R-:W2:Y:S01]  /*89a0*/  LDL R14, [R1+0x174] ;  /* 0x00017400010e7983 */ /* 0x000ea20000100800 */
[----:B------:R-:W-:-:S03]  /*89b0*/  IMAD.X R9, R3, 0x1, R11, P2 ;  /* 0x0000000103097824 */ /* 0x000fc600010e060b */
[----:B------:R-:W2:Y:S01]  /*89c0*/  LDL R11, [R1+0x1b8] ;  /* 0x0001b800010b7983 */ /* 0x000ea20000100800 */
[----:B-1----:R-:W-:-:S03]  /*89d0*/  IADD3 R4, P3, R2, R15, RZ ;  /* 0x0000000f02047210 */ /* 0x002fc60007f7e0ff */
[----:B------:R1:W-:Y:S04]  /*89e0*/  LDGSTS.E [R10+0x4a00], [R8.64], P0 ;  /* 0x04a00000080a7fae */ /* 0x0003e80008121848 */
[----:B------:R-:W2:Y:S01]  /*89f0*/  LDL R15, [R1+0x1ac] ;  /* 0x0001ac00010f7983 */ /* 0x000ea20000100800 */
[----:B----4-:R-:W-:-:S03]  /*8a00*/  IMAD.X R5, R3, 0x1, R13, P3 ;  /* 0x0000000103057824 */ /* 0x010fc600018e060d */
[----:B------:R-:W4:Y:S01]  /*8a10*/  LDL R13, [R1+0x1b4] ;  /* 0x0001b400010d7983 */ /* 0x000f220000100800 */
[----:B------:R-:W-:-:S03]  /*8a20*/  ISETP.GT.AND P2, PT, R0, 0x1a, PT ;  /* 0x0000001a0000780c */ /* 0x000fc60003f44270 */
[----:B------:R3:W-:Y:S01]  /*8a30*/  LDGSTS.E [R10+0x5800], [R4.64], P1 ;  /* 0x05800000040a7fae */ /* 0x0007e20008921848 */
[----:B-1----:R-:W-:Y:S02]  /*8a40*/  SEL R8, RZ, 0x4, !P2 ;  /* 0x00000004ff087807 */ /* 0x002fe40005000000 */
[----:B------:R-:W-:Y:S02]  /*8a50*/  ISETP.GT.AND P2, PT, R0, 0x1e, PT ;  /* 0x0000001e0000780c */ /* 0x000fe40003f44270 */
[----:B------:R-:W-:Y:S02]  /*8a60*/  SEL R8, R8, RZ, !P5 ;  /* 0x000000ff08087207 */ /* 0x000fe40006800000 */
[----:B------:R-:W-:Y:S02]  /*8a70*/  SEL R9, RZ, 0x4, !P2 ;  /* 0x00000004ff097807 */ /* 0x000fe40005000000 */
[----:B---3--:R-:W-:Y:S02]  /*8a80*/  IADD3 R4, P0, R2, R12, RZ ;  /* 0x0000000c02047210 */ /* 0x008fe40007f1e0ff */
[----:B------:R-:W3:Y:S03]  /*8a90*/  LDL R12, [R1] ;  /* 0x00000000010c7983 */ /* 0x000ee60000100800 */
[----:B------:R-:W-:Y:S01]  /*8aa0*/  IMAD.X R5, R3, 0x1, R28, P0 ;  /* 0x0000000103057824 */ /* 0x000fe200000e061c */
[----:B------:R-:W-:Y:S01]  /*8ab0*/  ISETP.NE.U32.AND P0, PT, R8, RZ, PT ;  /* 0x000000ff0800720c */ /* 0x000fe20003f05070 */
[----:B------:R-:W3:Y:S01]  /*8ac0*/  LDL R28, [R1+0x40] ;  /* 0x00004000011c7983 */ /* 0x000ee20000100800 */
[----:B------:R-:W-:-:S03]  /*8ad0*/  IADD3 R8, P2, R2, R27, RZ ;  /* 0x0000001b02087210 */ /* 0x000fc60007f5e0ff */
[----:B------:R1:W-:Y:S04]  /*8ae0*/  LDGSTS.E [R10+0x5a00], [R4.64], P1 ;  /* 0x05a00000040a7fae */ /* 0x0003e80008921848 */
[----:B------:R-:W3:Y:S01]  /*8af0*/  LDL R27, [R1+0x4] ;  /* 0x00000400011b7983 */ /* 0x000ee20000100800 */
[----:B-1----:R-:W-:Y:S01]  /*8b00*/  SEL R4, R9, RZ, !P5 ;  /* 0x000000ff09047207 */ /* 0x002fe20006800000 */
[C---:B-----5:R-:W-:Y:S02]  /*8b10*/  IMAD.X R9, R3.reuse, 0x1, R26, P2 ;  /* 0x0000000103097824 */ /* 0x060fe400010e061a */
[----:B------:R-:W5:Y:S01]  /*8b20*/  LDL R26, [R1+0x3c] ;  /* 0x00003c00011a7983 */ /* 0x000f620000100800 */
[----:B------:R-:W-:Y:S02]  /*8b30*/  ISETP.NE.U32.AND P2, PT, R4, RZ, PT ;  /* 0x000000ff0400720c */ /* 0x000fe40003f45070 */
[----:B------:R-:W-:Y:S01]  /*8b40*/  IADD3 R4, P1, R2, R25, RZ ;  /* 0x0000001902047210 */ /* 0x000fe20007f3e0ff */
[----:B------:R1:W-:Y:S04]  /*8b50*/  LDGSTS.E [R10+0x6800], [R8.64], P0 ;  /* 0x06800000080a7fae */ /* 0x0003e80008121848 */
[----:B------:R-:W5:Y:S01]  /*8b60*/  LDL R25, [R1+0x48] ;  /* 0x0000480001197983 */ /* 0x000f620000100800 */
[----:B--2---:R-:W-:-:S03]  /*8b70*/  IMAD.X R5, R3, 0x1, R14, P1 ;  /* 0x0000000103057824 */ /* 0x004fc600008e060e */
[----:B------:R-:W2:Y:S01]  /*8b80*/  LDL R14, [R1+0x44] ;  /* 0x00004400010e7983 */ /* 0x000ea20000100800 */
[----:B-1----:R-:W-:-:S03]  /*8b90*/  IADD3 R8, P3, R2, R24, RZ ;  /* 0x0000001802087210 */ /* 0x002fc60007f7e0ff */
[----:B------:R1:W-:Y:S04]  /*8ba0*/  LDGSTS.E [R10+0x6a00], [R4.64], P0 ;  /* 0x06a00000040a7fae */ /* 0x0003e80008121848 */
[----:B------:R-:W2:Y:S01]  /*8bb0*/  LDL R24, [R1+0x80] ;  /* 0x0000800001187983 */ /* 0x000ea20000100800 */
[----:B-1----:R-:W-:-:S05]  /*8bc0*/  IADD3 R4, P0, R2, R11, RZ ;  /* 0x0000000b02047210 */ /* 0x002fca0007f1e0ff */
[C---:B----4-:R-:W-:Y:S02]  /*8bd0*/  IMAD.X R5, R3.reuse, 0x1, R13, P0 ;  /* 0x0000000103057824 */ /* 0x050fe400000e060d */
[----:B------:R-:W4:Y:S01]  /*8be0*/  LDL R13, [R1+0x7c] ;  /* 0x00007c00010d7983 */ /* 0x000f220000100800 */
[C---:B------:R-:W-:Y:S01]  /*8bf0*/  ISETP.GT.AND P1, PT, R0.reuse, 0x3, PT ;  /* 0x000000030000780c */ /* 0x040fe20003f24270 */
[----:B------:R-:W-:Y:S01]  /*8c00*/  IMAD.X R9, R3, 0x1, R15, P3 ;  /* 0x0000000103097824 */ /* 0x000fe200018e060f */
[----:B------:R-:W-:Y:S01]  /*8c10*/  ISETP.GT.AND P0, PT, R0, 0x7, PT ;  /* 0x000000070000780c */ /* 0x000fe20003f04270 */
[----:B------:R-:W4:Y:S01]  /*8c20*/  LDL R15, [R1+0x88] ;  /* 0x00008800010f7983 */ /* 0x000f220000100800 */
[----:B------:R-:W-:-:S03]  /*8c30*/  SEL R11, RZ, 0x4, !P1 ;  /* 0x00000004ff0b7807 */ /* 0x000fc60004800000 */
[----:B------:R1:W-:Y:S01]  /*8c40*/  LDGSTS.E [R10+0x7800], [R8.64], P2 ;  /* 0x07800000080a7fae */ /* 0x0003e20009121848 */
[----:B------:R-:W-:-:S03]  /*8c50*/  SEL R11, R11, RZ, !P5 ;  /* 0x000000ff0b0b7207 */ /* 0x000fc60006800000 */
[----:B------:R1:W-:Y:S01]  /*8c60*/  LDGSTS.E [R10+0x7a00], [R4.64], P2 ;  /* 0x07a00000040a7fae */ /* 0x0003e20009121848 */
[----:B------:R-:W-:-:S03]  /*8c70*/  ISETP.NE.U32.AND P1, PT, R11, RZ, PT ;  /* 0x000000ff0b00720c */ /* 0x000fc60003f25070 */
[----:B------:R-:W4:Y:S01]  /*8c80*/  LDL R11, [R1+0x84] ;  /* 0x00008400010b7983 */ /* 0x000f220000100800 */
[----:B-1----:R-:W-:-:S03]  /*8c90*/  SEL R4, RZ, 0x4, !P0 ;  /* 0x00000004ff047807 */ /* 0x002fc60004000000 */
[----:B------:R-:W4:Y:S01]  /*8ca0*/  LDL R10, [R1+0xc8] ;  /* 0x0000c800010a7983 */ /* 0x000f220000100800 */
[----:B------:R-:W-:Y:S02]  /*8cb0*/  SEL R4, R4, RZ, !P5 ;  /* 0x000000ff04047207 */ /* 0x000fe40006800000 */
[----:B---3--:R-:W-:Y:S01]  /*8cc0*/  IADD3 R8, P0, R2, R12, RZ ;  /* 0x0000000c02087210 */ /* 0x008fe20007f1e0ff */
[----:B------:R-:W-:-:S04]  /*8cd0*/  IMAD.U32 R12, RZ, RZ, UR5 ;  /* 0x00000005ff0c7e24 */ /* 0x000fc8000f8e00ff */
[C---:B------:R-:W-:Y:S01]  /*8ce0*/  IMAD.X R9, R3.reuse, 0x1, R252, P0 ;  /* 0x0000000103097824 */ /* 0x040fe200000e06fc */
[----:B------:R-:W-:Y:S02]  /*8cf0*/  ISETP.NE.U32.AND P0, PT, R4, RZ, PT ;  /* 0x000000ff0400720c */ /* 0x000fe40003f05070 */
[----:B------:R-:W-:Y:S01]  /*8d00*/  IADD3 R4, P2, R2, R29, RZ ;  /* 0x0000001d02047210 */ /* 0x000fe20007f5e0ff */
[----:B------:R-:W-:Y:S01]  /*8d10*/  IMAD R12, R12, 0x8000, R240 ;  /* 0x000080000c0c7824 */ /* 0x000fe200078e02f0 */
[----:B------:R-:W3:Y:S03]  /*8d20*/  LDL R29, [R1+0x180] ;  /* 0x00018000011d7983 */ /* 0x000ee60000100800 */
[----:B------:R-:W-:Y:S01]  /*8d30*/  IMAD.X R5, R3, 0x1, R27, P2 ;  /* 0x0000000103057824 */ /* 0x000fe200010e061b */
[----:B------:R1:W-:Y:S04]  /*8d40*/  LDGSTS.E [R12+0xc00], [R8.64], P1 ;  /* 0x00c00000080c7fae */ /* 0x0003e80008921848 */
[----:B------:R5:W-:Y:S04]  /*8d50*/  LDGSTS.E [R12+0xe00], [R4.64], P1 ;  /* 0x00e00000040c7fae */ /* 0x000be80008921848 */
[----:B------:R-:W3:Y:S01]  /*8d60*/  LDL R27, [R1+0x188] ;  /* 0x00018800011b7983 */ /* 0x000ee20000100800 */
[----:B-1----:R-:W-:-:S02]  /*8d70*/  IADD3 R8, P3, R2, R28, RZ ;  /* 0x0000001c02087210 */ /* 0x002fc40007f7e0ff */
[----:B-----5:R-:W-:-:S03]  /*8d80*/  IADD3 R4, P2, R2, R25, RZ ;  /* 0x0000001902047210 */ /* 0x020fc60007f5e0ff */
[----:B------:R-:W-:Y:S01]  /*8d90*/  IMAD.X R9, R3, 0x1, R26, P3 ;  /* 0x0000000103097824 */ /* 0x000fe200018e061a */
[C---:B------:R-:W-:Y:S01]  /*8da0*/  ISETP.GT.AND P3, PT, R0.reuse, 0x13, PT ;  /* 0x000000130000780c */ /* 0x040fe20003f64270 */
[----:B------:R-:W5:Y:S04]  /*8db0*/  LDL R28, [R1+0x144] ;  /* 0x00014400011c7983 */ /* 0x000f680000100800 */
[----:B------:R1:W-:Y:S01]  /*8dc0*/  LDGSTS.E [R12+0x1c00], [R8.64], P0 ;  /* 0x01c00000080c7fae */ /* 0x0003e20008121848 */
[----:B------:R-:W-:-:S03]  /*8dd0*/  ISETP.GT.AND P1, PT, R0, 0xb, PT ;  /* 0x0000000b0000780c */ /* 0x000fc60003f24270 */
[----:B------:R-:W3:Y:S01]  /*8de0*/  LDL R26, [R1+0x17c] ;  /* 0x00017c00011a7983 */ /* 0x000ee20000100800 */
[----:B--2---:R-:W-:Y:S01]  /*8df0*/  IMAD.X R5, R3, 0x1, R14, P2 ;  /* 0x0000000103057824 */ /* 0x004fe200010e060e */
[C---:B------:R-:W-:Y:S02]  /*8e00*/  ISETP.GT.AND P2, PT, R0.reuse, 0xf, PT ;  /* 0x0000000f0000780c */ /* 0x040fe40003f44270 */
[----:B------:R-:W2:Y:S04]  /*8e10*/  LDL R14, [R1+0xc0] ;  /* 0x0000c000010e7983 */ /* 0x000ea80000100800 */
[----:B------:R1:W-:Y:S01]  /*8e20*/  LDGSTS.E [R12+0x1e00], [R4.64], P0 ;  /* 0x01e00000040c7fae */ /* 0x0003e20008121848 */
[----:B------:R-:W-:-:S03]  /*8e30*/  ISETP.GT.AND P0, PT, R0, 0x17, PT ;  /* 0x000000170000780c */ /* 0x000fc60003f04270 */
[----:B------:R-:W3:Y:S01]  /*8e40*/  LDL R25, [R1+0x1c0] ;  /* 0x0001c00001197983 */ /* 0x000ee20000100800 */
[----:B-1----:R-:W-:Y:S02]  /*8e50*/  SEL R4, RZ, 0x4, !P2 ;  /* 0x00000004ff047807 */ /* 0x002fe40005000000 */
[----:B------:R-:W-:Y:S02]  /*8e60*/  SEL R5, RZ, 0x4, !P3 ;  /* 0x00000004ff057807 */ /* 0x000fe40005800000 */
[----:B------:R-:W-:Y:S02]  /*8e70*/  SEL R4, R4, RZ, !P5 ;  /* 0x000000ff04047207 */ /* 0x000fe40006800000 */
[----:B------:R-:W-:Y:S02]  /*8e80*/  SEL R5, R5, RZ, !P5 ;  /* 0x000000ff05057207 */ /* 0x000fe40006800000 */
[----:B------:R-:W-:Y:S02]  /*8e90*/  ISETP.NE.U32.AND P6, PT, R4, RZ, PT ;  /* 0x000000ff0400720c */ /* 0x000fe40003fc5070 */
[----:B------:R-:W-:-:S02]  /*8ea0*/  IADD3 R4, P2, R2, R24, RZ ;  /* 0x0000001802047210 */ /* 0x000fc40007f5e0ff */
[----:B------:R-:W-:Y:S01]  /*8eb0*/  SEL R9, RZ, 0x4, !P0 ;  /* 0x00000004ff097807 */ /* 0x000fe20004000000 */
[----:B------:R-:W3:Y:S01]  /*8ec0*/  LDL R24, [R1+0x184] ;  /* 0x0001840001187983 */ /* 0x000ee20000100800 */
[----:B------:R-:W-:Y:S01]  /*8ed0*/  ISETP.NE.U32.AND P0, PT, R5, RZ, PT ;  /* 0x000000ff0500720c */ /* 0x000fe20003f05070 */
[----:B----4-:R-:W-:Y:S02]  /*8ee0*/  IMAD.X R5, R3, 0x1, R13, P2 ;  /* 0x0000000103057824 */ /* 0x010fe400010e060d */
[----:B------:R-:W4:Y:S01]  /*8ef0*/  LDL R13, [R1+0xbc] ;  /* 0x0000bc00010d7983 */ /* 0x000f220000100800 */
[----:B------:R-:W-:-:S04]  /*8f00*/  SEL R8, RZ, 0x4, !P1 ;  /* 0x00000004ff087807 */ /* 0x000fc80004800000 */
[----:B------:R-:W-:-:S04]  /*8f10*/  SEL R8, R8, RZ, !P5 ;  /* 0x000000ff08087207 */ /* 0x000fc80006800000 */
[----:B------:R-:W-:Y:S02]  /*8f20*/  ISETP.NE.U32.AND P1, PT, R8, RZ, PT ;  /* 0x000000ff0800720c */ /* 0x000fe40003f25070 */
[----:B------:R-:W-:Y:S02]  /*8f30*/  SEL R9, R9, RZ, !P5 ;  /* 0x000000ff09097207 */ /* 0x000fe40006800000 */
[----:B------:R-:W-:Y:S02]  /*8f40*/  IADD3 R8, P4, R2, R15, RZ ;  /* 0x0000000f02087210 */ /* 0x000fe40007f9e0ff */
[----:B------:R-:W-:Y:S01]  /*8f50*/  ISETP.NE.U32.AND P3, PT, R9, RZ, PT ;  /* 0x000000ff0900720c */ /* 0x000fe20003f65070 */
[----:B------:R-:W3:Y:S02]  /*8f60*/  LDL R15, [R1+0x1c8] ;  /* 0x0001c800010f7983 */ /* 0x000ee40000100800 */
[----:B------:R-:W-:Y:S01]  /*8f70*/  IMAD.X R9, R3, 0x1, R11, P4 ;  /* 0x0000000103097824 */ /* 0x000fe200020e060b */
[----:B------:R-:W-:-:S02]  /*8f80*/  ISETP.GT.AND P4, PT, R0, 0x1b, PT ;  /* 0x0000001b0000780c */ /* 0x000fc40003f84270 */
[----:B------:R-:W-:Y:S01]  /*8f90*/  LOP3.LUT R11, R199, 0x1f, RZ, 0xc0, !PT ;  /* 0x0000001fc70b7812 */ /* 0x000fe200078ec0ff */
[----:B------:R1:W-:Y:S04]  /*8fa0*/  LDGSTS.E [R12+0x2c00], [R4.64], P1 ;  /* 0x02c00000040c7fae */ /* 0x0003e80008921848 */
[----:B------:R1:W-:Y:S02]  /*8fb0*/  LDGSTS.E [R12+0x2e00], [R8.64], P1 ;  /* 0x02e00000080c7fae */ /* 0x0003e40008921848 */
[----:B-1----:R-:W-:Y:S02]  /*8fc0*/  SEL R9, RZ, 0x4, !P4 ;  /* 0x00000004ff097807 */ /* 0x002fe40006000000 */
[----:B------:R-:W-:Y:S02]  /*8fd0*/  ISETP.GE.AND P4, PT, R11, R0, PT ;  /* 0x000000000b00720c */ /* 0x000fe40003f86270 */
[----:B------:R-:W3:Y:S01]  /*8fe0*/  LDL R11, [R1+0x140] ;  /* 0x00014000010b7983 */ /* 0x000ee20000100800 */
[----:B------:R-:W-:-:S04]  /*8ff0*/  ISETP.GT.AND P2, PT, R0, 0x1f, PT ;  /* 0x0000001f0000780c */ /* 0x000fc80003f44270 */
[----:B------:R-:W-:Y:S02]  /*9000*/  SEL R5, RZ, 0x4, !P2 ;  /* 0x00000004ff057807 */ /* 0x000fe40005000000 */
[C---:B------:R-:W-:Y:S02]  /*9010*/  IADD3 R8, P1, R2.reuse, R10, RZ ;  /* 0x0000000a02087210 */ /* 0x040fe40007f3e0ff */
[----:B------:R-:W-:Y:S02]  /*9020*/  SEL R10, R5, RZ, !P5 ;  /* 0x000000ff050a7207 */ /* 0x000fe40006800000 */
[----:B--2---:R-:W-:Y:S02]  /*9030*/  IADD3 R4, P2, R2, R14, RZ ;  /* 0x0000000e02047210 */ /* 0x004fe40007f5e0ff */
[----:B------:R-:W2:Y:S03]  /*9040*/  LDL R14, [R1+0x1bc] ;  /* 0x0001bc00010e7983 */ /* 0x000ea60000100800 */
[----:B----4-:R-:W-:-:S02]  /*9050*/  IMAD.X R5, R3, 0x1, R13, P2 ;  /* 0x0000000103057824 */ /* 0x010fc400010e060d */
[----:B------:R-:W4:Y:S01]  /*9060*/  LDL R13, [R1+0x1c4] ;  /* 0x0001c400010d7983 */ /* 0x000f220000100800 */
[----:B------:R-:W-:-:S03]  /*9070*/  SEL R9, R9, RZ, !P5 ;  /* 0x000000ff09097207 */ /* 0x000fc60006800000 */
[----:B------:R1:W-:Y:S01]  /*9080*/  LDGSTS.E [R12+0x3c00], [R4.64], P6 ;  /* 0x03c00000040c7fae */ /* 0x0003e2000b121848 */
[----:B------:R-:W-:Y:S01]  /*9090*/  ISETP.NE.U32.AND P2, PT, R9, RZ, PT ;  /* 0x000000ff0900720c */ /* 0x000fe20003f45070 */
[----:B------:R-:W-:Y:S01]  /*90a0*/  IMAD.X R9, R3, 0x1, R40, P1 ;  /* 0x0000000103097824 */ /* 0x000fe200008e0628 */
[----:B------:R-:W-:Y:S02]  /*90b0*/  ISETP.NE.U32.AND P1, PT, R10, RZ, PT ;  /* 0x000000ff0a00720c */ /* 0x000fe40003f25070 */
[----:B------:R-:W-:Y:S02]  /*90c0*/  SEL R10, RZ, 0x4, P4 ;  /* 0x00000004ff0a7807 */ /* 0x000fe40002000000 */
[----:B------:R5:W-:Y:S02]  /*90d0*/  LDGSTS.E [R12+0x3e00], [R8.64], P6 ;  /* 0x03e00000080c7fae */ /* 0x000be4000b121848 */
[----:B------:R-:W-:Y:S02]  /*90e0*/  SEL R10, R10, RZ, !P5 ;  /* 0x000000ff0a0a7207 */ /* 0x000fe40006800000 */
[----:B-1----:R-:W-:-:S05]  /*90f0*/  IADD3 R4, P4, R2, R35, RZ ;  /* 0x0000002302047210 */ /* 0x002fca0007f9e0ff */
[C---:B------:R-:W-:Y:S01]  /*9100*/  IMAD.X R5, R3.reuse, 0x1, R33, P4 ;  /* 0x0000000103057824 */ /* 0x040fe200020e0621 */
[----:B-----5:R-:W-:Y:S02]  /*9110*/  IADD3 R8, P5, R2, R34, RZ ;  /* 0x0000002202087210 */ /* 0x020fe40007fbe0ff */
[----:B------:R-:W-:Y:S02]  /*9120*/  ISETP.NE.U32.AND P4, PT, R10, RZ, PT ;  /* 0x000000ff0a00720c */ /* 0x000fe40003f85070 */
[----:B------:R1:W-:Y:S01]  /*9130*/  LDGSTS.E [R12+0x4c00], [R4.64], P0 ;  /* 0x04c00000040c7fae */ /* 0x0003e20008121848 */
[----:B------:R-:W-:-:S05]  /*9140*/  IMAD.X R9, R3, 0x1, R32, P5 ;  /* 0x0000000103097824 */ /* 0x000fca00028e0620 */
[----:B------:R5:W-:Y:S01]  /*9150*/  LDGSTS.E [R12+0x4e00], [R8.64], P0 ;  /* 0x04e00000080c7fae */ /* 0x000be20008121848 */
[C---:B-1----:R-:W-:Y:S02]  /*9160*/  IADD3 R4, P5, R2.reuse, R31, RZ ;  /* 0x0000001f02047210 */ /* 0x042fe40007fbe0ff */
[----:B---3--:R-:W-:-:S03]  /*9170*/  IADD3 R10, P6, R2, R11, RZ ;  /* 0x0000000b020a7210 */ /* 0x008fc60007fde0ff */
[C---:B------:R-:W-:Y:S02]  /*9180*/  IMAD.X R5, R3.reuse, 0x1, R28, P5 ;  /* 0x0000000103057824 */ /* 0x040fe400028e061c */
[----:B------:R-:W-:Y:S01]  /*9190*/  IMAD.X R11, R3, 0x1, R30, P6 ;  /* 0x00000001030b7824 */ /* 0x000fe200030e061e */
[----:B-----5:R-:W-:-:S04]  /*91a0*/  IADD3 R8, P0, R2, R29, RZ ;  /* 0x0000001d02087210 */ /* 0x020fc80007f1e0ff */
[----:B------:R1:W-:Y:S01]  /*91b0*/  LDGSTS.E [R12+0x5c00], [R10.64], P3 ;  /* 0x05c000000a0c7fae */ /* 0x0003e20009921848 */
[----:B------:R-:W-:-:S03]  /*91c0*/  IMAD.X R9, R3, 0x1, R26, P0 ;  /* 0x0000000103097824 */ /* 0x000fc600000e061a */
[----:B------:R3:W-:Y:S04]  /*91d0*/  LDGSTS.E [R12+0x5e00], [R4.64], P3 ;  /* 0x05e00000040c7fae */ /* 0x0007e80009921848 */
[----:B------:R5:W-:Y:S01]  /*91e0*/  LDGSTS.E [R12+0x6c00], [R8.64], P2 ;  /* 0x06c00000080c7fae */ /* 0x000be20009121848 */
[C---:B-1----:R-:W-:Y:S02]  /*91f0*/  IADD3 R10, P5, R2.reuse, R27, RZ ;  /* 0x0000001b020a7210 */ /* 0x042fe40007fbe0ff */
[----:B---3--:R-:W-:-:S03]  /*9200*/  IADD3 R4, P0, R2, R25, RZ ;  /* 0x0000001902047210 */ /* 0x008fc60007f1e0ff */
[----:B------:R-:W-:Y:S01]  /*9210*/  IMAD.X R11, R3, 0x1, R24, P5 ;  /* 0x00000001030b7824 */ /* 0x000fe200028e0618 */
[----:B-----5:R-:W-:-:S04]  /*9220*/  IADD3 R8, P3, R2, R15, RZ ;  /* 0x0000000f02087210 */ /* 0x020fc80007f7e0ff */
[----:B------:R1:W-:Y:S01]  /*9230*/  LDGSTS.E [R12+0x6e00], [R10.64], P2 ;  /* 0x06e000000a0c7fae */ /* 0x0003e20009121848 */
[----:B------:R-:W-:-:S04]  /*9240*/  IMAD.MOV.U32 R24, RZ, RZ, c[0x0][0x188] ;  /* 0x00006200ff187624 */ /* 0x000fc800078e00ff */
[----:B------:R-:W-:-:S05]  /*9250*/  IMAD.SHL.U32 R24, R24, 0x20, RZ ;  /* 0x0000002018187824 */ /* 0x000fca00078e00ff */
[----:B------:R-:W-:Y:S01]  /*9260*/  SHF.R.S32.HI R15, RZ, 0x1f, R24 ;  /* 0x0000001fff0f7819 */ /* 0x000fe20000011418 */
[----:B------:R-:W-:Y:S03]  /*9270*/  HMMA.1688.F32.TF32 R48, R88, R42, R48 ;  /* 0x0000002a5830723c */ /* 0x000fe60000081030 */
[----:B------:R-:W-:Y:S02]  /*9280*/  SHF.L.U64.HI R15, R24, 0x2, R15 ;  /* 0x00000002180f7819 */ /* 0x000fe4000001020f */
[----:B------:R-:W-:-:S03]  /*9290*/  IADD3 R0, R0, -0x20, RZ ;  /* 0xffffffe000007810 */ /* 0x000fc60007ffe0ff */
[C---:B------:R-:W-:Y:S08]  /*92a0*/  HMMA.1688.F32.TF32 R44, R88.reuse, R46, R52 ;  /* 0x0000002e582c723c */ /* 0x040ff00000081034 */
[C---:B------:R-:W-:Y:S08]  /*92b0*/  HMMA.1688.F32.TF32 R60, R88.reuse, R58, R60 ;  /* 0x0000003a583c723c */ /* 0x040ff0000008103c */
[C---:B------:R-:W-:Y:S08]  /*92c0*/  HMMA.1688.F32.TF32 R68, R88.reuse, R66, R68 ;  /* 0x000000425844723c */ /* 0x040ff00000081044 */
[----:B------:R-:W-:Y:S01]  /*92d0*/  HMMA.1688.F32.TF32 R80, R88, R74, R80 ;  /* 0x0000004a5850723c */ /* 0x000fe20000081050 */
[----:B--2---:R-:W-:Y:S01]  /*92e0*/  IMAD.X R5, R3, 0x1, R14, P0 ;  /* 0x0000000103057824 */ /* 0x004fe200000e060e */
[----:B-1----:R-:W-:-:S04]  /*92f0*/  IADD3 R10, P0, R6, R231, RZ ;  /* 0x000000e7060a7210 */ /* 0x002fc80007f1e0ff */
[----:B------:R1:W-:Y:S01]  /*9300*/  LDGSTS.E [R12+0x7c00], [R4.64], P1 ;  /* 0x07c00000040c7fae */ /* 0x0003e20008921848 */
[----:B------:R-:W-:Y:S02]  /*9310*/  IMAD.X R11, R230, 0x1, R7, P0 ;  /* 0x00000001e60b7824 */ /* 0x000fe400000e0607 */
[----:B-1----:R-:W-:Y:S01]  /*9320*/  IMAD.U32 R5, RZ, RZ, UR5 ;  /* 0x00000005ff057e24 */ /* 0x002fe2000f8e00ff */
[----:B------:R-:W-:Y:S01]  /*9330*/  IADD3 R4, P2, R6, R227, RZ ;  /* 0x000000e306047210 */ /* 0x000fe20007f5e0ff */
[----:B----4-:R-:W-:-:S05]  /*9340*/  IMAD.X R9, R3, 0x1, R13, P3 ;  /* 0x0000000103097824 */ /* 0x010fca00018e060d */
[----:B------:R1:W-:Y:S04]  /*9350*/  LDGSTS.E [R12+0x7e00], [R8.64], P1 ;  /* 0x07e00000080c7fae */ /* 0x0003e80008921848 */
[----:B------:R-:W0:Y:S01]  /*9360*/  LDGDEPBAR ;  /* 0x00000000000079af */ /* 0x000e220000000000 */
[----:B-1----:R-:W-:Y:S01]  /*9370*/  IMAD R12, R5, 0x2000, R236 ;  /* 0x00002000050c7824 */ /* 0x002fe200078e02ec */
[----:B------:R-:W-:Y:S01]  /*9380*/  IADD3 R8, P0, R6, R223, RZ ;  /* 0x000000df06087210 */ /* 0x000fe20007f1e0ff */
[----:B------:R-:W-:-:S03]  /*9390*/  IMAD.X R5, R226, 0x1, R7, P2 ;  /* 0x00000001e2057824 */ /* 0x000fc600010e0607 */
[----:B------:R1:W-:Y:S01]  /*93a0*/  LDGSTS.E [R12+0x10000], [R10.64], P4 ;  /* 0x100000000a0c7fae */ /* 0x0003e2000a121848 */
[----:B------:R-:W-:-:S03]  /*93b0*/  IMAD.X R9, R222, 0x1, R7, P0 ;  /* 0x00000001de097824 */ /* 0x000fc600000e0607 */
[----:B------:R2:W-:Y:S04]  /*93c0*/  LDGSTS.E [R12+0x10400], [R4.64], P4 ;  /* 0x10400000040c7fae */ /* 0x0005e8000a121848 */
[----:B------:R3:W-:Y:S01]  /*93d0*/  LDGSTS.E [R12+0x10800], [R8.64], P4 ;  /* 0x10800000080c7fae */ /* 0x0007e2000a121848 */
[C---:B-1----:R-:W-:Y:S02]  /*93e0*/  IADD3 R10, P1, R6.reuse, R219, RZ ;  /* 0x000000db060a7210 */ /* 0x042fe40007f3e0ff */
[----:B--2---:R-:W-:-:S03]  /*93f0*/  IADD3 R4, P0, R6, R215, RZ ;  /* 0x000000d706047210 */ /* 0x004fc60007f1e0ff */
[--C-:B------:R-:W-:Y:S01]  /*9400*/  IMAD.X R11, R218, 0x1, R7.reuse, P1 ;  /* 0x00000001da0b7824 */ /* 0x100fe200008e0607 */
[----:B---3--:R-:W-:Y:S01]  /*9410*/  IADD3 R8, P1, R6, R211, RZ ;  /* 0x000000d306087210 */ /* 0x008fe20007f3e0ff */
[----:B------:R-:W-:-:S03]  /*9420*/  IMAD.X R5, R214, 0x1, R7, P0 ;  /* 0x00000001d6057824 */ /* 0x000fc600000e0607 */
[----:B------:R1:W-:Y:S01]  /*9430*/  LDGSTS.E [R12+0x10c00], [R10.64], P4 ;  /* 0x10c000000a0c7fae */ /* 0x0003e2000a121848 */
[----:B------:R-:W-:-:S03]  /*9440*/  IMAD.X R9, R210, 0x1, R7, P1 ;  /* 0x00000001d2097824 */ /* 0x000fc600008e0607 */
[----:B------:R2:W-:Y:S01]  /*9450*/  LDGSTS.E [R12+0x11000], [R4.64], P4 ;  /* 0x11000000040c7fae */ /* 0x0005e2000a121848 */
[----:B------:R-:W-:Y:S01]  /*9460*/  LOP3.LUT R13, R236, 0x40, RZ, 0x3c, !PT ;  /* 0x00000040ec0d7812 */ /* 0x000fe200078e3cff */
[----:B------:R-:W-:Y:S02]  /*9470*/  IMAD.U32 R14, RZ, RZ, UR5 ;  /* 0x00000005ff0e7e24 */ /* 0x000fe4000f8e00ff */
[----:B------:R3:W-:Y:S01]  /*9480*/  LDGSTS.E [R12+0x11400], [R8.64], P4 ;  /* 0x11400000080c7fae */ /* 0x0007e2000a121848 */
[C---:B-1----:R-:W-:Y:S02]  /*9490*/  IADD3 R10, P0, R6.reuse, R207, RZ ;  /* 0x000000cf060a7210 */ /* 0x042fe40007f1e0ff */
[----:B--2---:R-:W-:-:S03]  /*94a0*/  IADD3 R4, P1, R6, R203, RZ ;  /* 0x000000cb06047210 */ /* 0x004fc60007f3e0ff */
[--C-:B------:R-:W-:Y:S01]  /*94b0*/  IMAD.X R11, R206, 0x1, R7.reuse, P0 ;  /* 0x00000001ce0b7824 */ /* 0x100fe200000e0607 */
[----:B---3--:R-:W-:Y:S01]  /*94c0*/  IADD3 R8, P0, R6, R229, RZ ;  /* 0x000000e506087210 */ /* 0x008fe20007f1e0ff */
[----:B------:R-:W-:-:S03]  /*94d0*/  IMAD.X R5, R202, 0x1, R7, P1 ;  /* 0x00000001ca057824 */ /* 0x000fc600008e0607 */
[----:B------:R1:W-:Y:S01]  /*94e0*/  LDGSTS.E [R12+0x11800], [R10.64], P4 ;  /* 0x118000000a0c7fae */ /* 0x0003e2000a121848 */
[----:B------:R-:W-:Y:S02]  /*94f0*/  IMAD R14, R14, 0x2000, R13 ;  /* 0x000020000e0e7824 */ /* 0x000fe400078e020d */
[----:B------:R-:W-:Y:S01]  /*9500*/  IMAD.X R9, R228, 0x1, R7, P0 ;  /* 0x00000001e4097824 */ /* 0x000fe200000e0607 */
        /* <DEDUP_REMOVED lines=10> */
[----:B------:R-:W-:-:S03]  /*95b0*/  IADD3 R12, P1, R6, R209, RZ ;  /* 0x000000d1060c7210 */ /* 0x000fc60007f3e0ff */
[----:B------:R3:W-:Y:S01]  /*95c0*/  LDGSTS.E [R14+0x10e00], [R8.64], P4 ;  /* 0x10e00000080e7fae */ /* 0x0007e2000a121848 */
[C---:B-1----:R-:W-:Y:S02]  /*95d0*/  IADD3 R10, P0, R6.reuse, R213, RZ ;  /* 0x000000d5060a7210 */ /* 0x042fe40007f1e0ff */
[----:B--2---:R-:W-:-:S03]  /*95e0*/  IADD3 R4, P2, R6, R205, RZ ;  /* 0x000000cd06047210 */ /* 0x004fc60007f5e0ff */
[--C-:B------:R-:W-:Y:S01]  /*95f0*/  IMAD.X R11, R212, 0x1, R7.reuse, P0 ;  /* 0x00000001d40b7824 */ /* 0x100fe200000e0607 */
[----:B---3--:R-:W-:Y:S01]  /*9600*/  IADD3 R8, P0, R6, R201, RZ ;  /* 0x000000c906087210 */ /* 0x008fe20007f1e0ff */
[----:B------:R-:W-:-:S03]  /*9610*/  IMAD.X R13, R208, 0x1, R7, P1 ;  /* 0x00000001d00d7824 */ /* 0x000fc600008e0607 */
[----:B------:R1:W-:Y:S01]  /*9620*/  LDGSTS.E [R14+0x11200], [R10.64], P4 ;  /* 0x112000000a0e7fae */ /* 0x0003e2000a121848 */
[--C-:B------:R-:W-:Y:S02]  /*9630*/  IMAD.X R5, R204, 0x1, R7.reuse, P2 ;  /* 0x00000001cc057824 */ /* 0x100fe400010e0607 */
[----:B------:R-:W-:Y:S01]  /*9640*/  IMAD.X R9, R200, 0x1, R7, P0 ;  /* 0x00000001c8097824 */ /* 0x000fe200000e0607 */
[----:B------:R1:W-:Y:S04]  /*9650*/  LDGSTS.E [R14+0x11600], [R12.64], P4 ;  /* 0x116000000c0e7fae */ /* 0x0003e8000a121848 */
[----:B------:R1:W-:Y:S04]  /*9660*/  LDGSTS.E [R14+0x11a00], [R4.64], P4 ;  /* 0x11a00000040e7fae */ /* 0x0003e8000a121848 */
[----:B------:R1:W-:Y:S01]  /*9670*/  LDGSTS.E [R14+0x11e00], [R8.64], P4 ;  /* 0x11e00000080e7fae */ /* 0x0003e2000a121848 */
[----:B------:R-:W-:-:S02]  /*9680*/  IADD3 R207, P4, R207, UR10, RZ ;  /* 0x0000000acfcf7c10 */ /* 0x000fc4000ff9e0ff */
[----:B------:R-:W-:Y:S01]  /*9690*/  IADD3 R201, P1, R201, UR10, RZ ;  /* 0x0000000ac9c97c10 */ /* 0x000fe2000ff3e0ff */
[----:B------:R-:W0:Y:S01]  /*96a0*/  LDGDEPBAR ;  /* 0x00000000000079af */ /* 0x000e220000000000 */
[----:B------:R-:W-:Y:S02]  /*96b0*/  IADD3.X R206, R206, UR6, RZ, P4, !PT ;  /* 0x00000006cece7c10 */ /* 0x000fe4000a7fe4ff */
[----:B------:R-:W-:Y:S02]  /*96c0*/  IADD3 R221, P4, R221, UR10, RZ ;  /* 0x0000000adddd7c10 */ /* 0x000fe4000ff9e0ff */
[----:B------:R-:W-:Y:S02]  /*96d0*/  IADD3 R203, P2, R203, UR10, RZ ;  /* 0x0000000acbcb7c10 */ /* 0x000fe4000ff5e0ff */
[----:B------:R-:W-:Y:S02]  /*96e0*/  IADD3.X R220, R220, UR6, RZ, P4, !PT ;  /* 0x00000006dcdc7c10 */ /* 0x000fe4000a7fe4ff */
[----:B------:R-:W-:-:S02]  /*96f0*/  IADD3 R205, P3, R205, UR10, RZ ;  /* 0x0000000acdcd7c10 */ /* 0x000fc4000ff7e0ff */
[----:B------:R-:W-:Y:S02]  /*9700*/  ISETP.NE.U32.AND P4, PT, R238, R195, PT ;  /* 0x000000c3ee00720c */ /* 0x000fe40003f85070 */
[----:B------:R-:W-:Y:S02]  /*9710*/  IADD3.X R200, R200, UR6, RZ, P1, !PT ;  /* 0x00000006c8c87c10 */ /* 0x000fe40008ffe4ff */
[----:B------:R-:W-:Y:S02]  /*9720*/  IADD3.X R202, R202, UR6, RZ, P2, !PT ;  /* 0x00000006caca7c10 */ /* 0x000fe400097fe4ff */
[----:B------:R-:W-:Y:S02]  /*9730*/  IADD3 R209, P5, R209, UR10, RZ ;  /* 0x0000000ad1d17c10 */ /* 0x000fe4000ffbe0ff */
[----:B------:R-:W-:Y:S02]  /*9740*/  IADD3 R211, P6, R211, UR10, RZ ;  /* 0x0000000ad3d37c10 */ /* 0x000fe4000ffde0ff */
[----:B------:R-:W-:-:S02]  /*9750*/  IADD3 R213, P0, R213, UR10, RZ ;  /* 0x0000000ad5d57c10 */ /* 0x000fc4000ff1e0ff */
[----:B------:R-:W-:Y:S02]  /*9760*/  IADD3 R215, P1, R215, UR10, RZ ;  /* 0x0000000ad7d77c10 */ /* 0x000fe4000ff3e0ff */
[----:B------:R-:W-:Y:S02]  /*9770*/  IADD3 R217, P2, R217, UR10, RZ ;  /* 0x0000000ad9d97c10 */ /* 0x000fe4000ff5e0ff */
[----:B------:R-:W-:Y:S02]  /*9780*/  IADD3.X R204, R204, UR6, RZ, P3, !PT ;  /* 0x00000006cccc7c10 */ /* 0x000fe40009ffe4ff */
[----:B------:R-:W-:Y:S02]  /*9790*/  IADD3 R219, P3, R219, UR10, RZ ;  /* 0x0000000adbdb7c10 */ /* 0x000fe4000ff7e0ff */
[----:B------:R-:W-:Y:S02]  /*97a0*/  IADD3.X R208, R208, UR6, RZ, P5, !PT ;  /* 0x00000006d0d07c10 */ /* 0x000fe4000affe4ff */
[----:B------:R-:W-:-:S02]  /*97b0*/  IADD3.X R210, R210, UR6, RZ, P6, !PT ;  /* 0x00000006d2d27c10 */ /* 0x000fc4000b7fe4ff */
[----:B------:R-:W-:Y:S02]  /*97c0*/  IADD3.X R212, R212, UR6, RZ, P0, !PT ;  /* 0x00000006d4d47c10 */ /* 0x000fe400087fe4ff */
        /* <DEDUP_REMOVED lines=8> */
[----:B------:R-:W-:Y:S02]  /*9850*/  LEA R2, P3, R24, R2, 0x2 ;  /* 0x0000000218027211 */ /* 0x000fe400078610ff */
[----:B------:R-:W-:Y:S02]  /*9860*/  IADD3.X R222, R222, UR6, RZ, P5, !PT ;  /* 0x00000006dede7c10 */ /* 0x000fe4000affe4ff */
[----:B------:R-:W-:-:S02]  /*9870*/  IADD3.X R224, R224, UR6, RZ, P6, !PT ;  /* 0x00000006e0e07c10 */ /* 0x000fc4000b7fe4ff */
[----:B------:R-:W-:Y:S02]  /*9880*/  IADD3.X R226, R226, UR6, RZ, P0, !PT ;  /* 0x00000006e2e27c10 */ /* 0x000fe400087fe4ff */
[----:B------:R-:W-:Y:S02]  /*9890*/  IADD3.X R228, R228, UR6, RZ, P1, !PT ;  /* 0x00000006e4e47c10 */ /* 0x000fe40008ffe4ff */
[----:B------:R-:W-:Y:S01]  /*98a0*/  IADD3.X R230, R230, UR6, RZ, P2, !PT ;  /* 0x00000006e6e67c10 */ /* 0x000fe200097fe4ff */
[----:B------:R-:W-:Y:S01]  /*98b0*/  IMAD.X R3, R3, 0x1, R15, P3 ;  /* 0x0000000103037824 */ /* 0x000fe200018e060f */
[----:B-1----:R-:W-:Y:S01]  /*98c0*/  @!P4 CALL.REL.NOINC `(.L_x_0) ;  /* 0x000000100000c944 */ /* 0x002fe20003c00000 */
[----:B------:R-:W-:Y:S05]  /*98d0*/  BRA `(.L_x_1) ;  /* 0xffffcf5000007947 */ /* 0x000fea000383ffff */
.L_x_0:
[----:B------:R-:W1:Y:S01]  /*98e0*/  S2R R9, SR_TID.X ;  /* 0x0000000000097919 */ /* 0x000e620000002100 */
[----:B------:R-:W-:-:S04]  /*98f0*/  DEPBAR.LE SB0, 0x0 ;  /* 0x000080000000791a */ /* 0x000fc80000000000 */
[C---:B------:R-:W-:Y:S01]  /*9900*/  IADD3 R5, R192.reuse, 0x1, RZ ;  /* 0x00000001c0057810 */ /* 0x040fe20007ffe0ff */
[----:B------:R-:W-:Y:S01]  /*9910*/  IMAD.MOV.U32 R10, RZ, RZ, R152 ;  /* 0x000000ffff0a7224 */ /* 0x000fe200078e0098 */
[C---:B------:R-:W-:Y:S01]  /*9920*/  IADD3 R7, R192.reuse, 0x2, RZ ;  /* 0x00000002c0077810 */ /* 0x040fe20007ffe0ff */
[----:B------:R-:W-:Y:S01]  /*9930*/  IMAD.MOV.U32 R11, RZ, RZ, R153 ;  /* 0x000000ffff0b7224 */ /* 0x000fe200078e0099 */
[----:B------:R-:W-:Y:S01]  /*9940*/  ISETP.GE.AND P0, PT, R5, c[0x0][0x17c], PT ;  /* 0x00005f0005007a0c */ /* 0x000fe20003f06270 */
[----:B------:R-:W-:Y:S01]  /*9950*/  IMAD.U32 R5, RZ, RZ, UR7 ;  /* 0x00000007ff057e24 */ /* 0x000fe2000f8e00ff */
[----:B------:R-:W-:Y:S01]  /*9960*/  IADD3 R6, R192, 0x3, RZ ;  /* 0x00000003c0067810 */ /* 0x000fe20007ffe0ff */
[----:B------:R-:W-:Y:S01]  /*9970*/  IMAD.MOV.U32 R152, RZ, RZ, R142 ;  /* 0x000000ffff987224 */ /* 0x000fe200078e008e */
[----:B------:R-:W-:Y:S01]  /*9980*/  ISETP.GE.AND P3, PT, R7, c[0x0][0x17c], PT ;  /* 0x00005f0007007a0c */ /* 0x000fe20003f66270 */
[----:B------:R-:W-:Y:S01]  /*9990*/  IMAD.MOV.U32 R7, RZ, RZ, R17 ;  /* 0x000000ffff077224 */ /* 0x000fe200078e0011 */
[----:B------:R-:W-:Y:S01]  /*99a0*/  ISETP.GE.AND P1, PT, R6, c[0x0][0x17c], PT ;  /* 0x00005f0006007a0c */ /* 0x000fe20003f26270 */
[----:B------:R-:W-:Y:S01]  /*99b0*/  IMAD.MOV.U32 R6, RZ, RZ, R16 ;  /* 0x000000ffff067224 */ /* 0x000fe200078e0010 */
[----:B------:R-:W-:Y:S01]  /*99c0*/  ISETP.GE.AND P5, PT, R193, c[0x0][0x178], PT ;  /* 0x00005e00c1007a0c */ /* 0x000fe20003fa6270 */
[----:B------:R-:W-:Y:S01]  /*99d0*/  IMAD.MOV.U32 R16, RZ, RZ, R22 ;  /* 0x000000ffff107224 */ /* 0x000fe200078e0016 */
[C---:B------:R-:W-:Y:S01]  /*99e0*/  ISETP.GE.AND P6, PT, R192.reuse, c[0x0][0x17c], PT ;  /* 0x00005f00c0007a0c */ /* 0x040fe20003fc6270 */
[----:B------:R-:W-:Y:S01]  /*99f0*/  IMAD.MOV.U32 R17, RZ, RZ, R23 ;  /* 0x000000ffff117224 */ /* 0x000fe200078e0017 */
[----:B------:R-:W-:Y:S01]  /*9a00*/  ISETP.LT.AND P5, PT, R192, c[0x0][0x17c], !P5 ;  /* 0x00005f00c0007a0c */ /* 0x000fe20006fa1270 */
[----:B------:R-:W-:Y:S01]  /*9a10*/  IMAD.MOV.U32 R153, RZ, RZ, R143 ;  /* 0x000000ffff997224 */ /* 0x000fe200078e008f */
[----:B------:R-:W-:Y:S01]  /*9a20*/  ISETP.LT.AND P6, PT, R194, c[0x0][0x178], !P6 ;  /* 0x00005e00c2007a0c */ /* 0x000fe200077c1270 */
[C---:B-1----:R-:W-:Y:S01]  /*9a30*/  IMAD.SHL.U32 R2, R9.reuse, 0x400, RZ ;  /* 0x0000040009027824 */ /* 0x042fe200078e00ff */
[C---:B------:R-:W-:Y:S01]  /*9a40*/  LOP3.LUT R8, R9.reuse, 0x7f, RZ, 0xc0, !PT ;  /* 0x0000007f09087812 */ /* 0x040fe200078ec0ff */
[----:B------:R-:W-:-:S02]  /*9a50*/  IMAD.SHL.U32 R0, R9, 0x100, RZ ;  /* 0x0000010009007824 */ /* 0x000fc400078e00ff */
[C---:B------:R-:W-:Y:S01]  /*9a60*/  IMAD.SHL.U32 R3, R9.reuse, 0x20, RZ ;  /* 0x0000002009037824 */ /* 0x040fe200078e00ff */
[----:B------:R-:W-:Y:S01]  /*9a70*/  LOP3.LUT R4, R2, 0x1800, RZ, 0xc0, !PT ;  /* 0x0000180002047812 */ /* 0x000fe200078ec0ff */
[----:B------:R-:W-:Y:S01]  /*9a80*/  IMAD.SHL.U32 R2, R9, 0x4, RZ ;  /* 0x0000000409027824 */ /* 0x000fe200078e00ff */
[----:B------:R-:W-:Y:S01]  /*9a90*/  LOP3.LUT R0, R0, 0x1800, RZ, 0xc0, !PT ;  /* 0x0000180000007812 */ /* 0x000fe200078ec0ff */
[----:B------:R-:W-:Y:S02]  /*9aa0*/  IMAD.MOV.U32 R9, RZ, RZ, R141 ;  /* 0x000000ffff097224 */ /* 0x000fe400078e008d */
[----:B------:R-:W-:Y:S01]  /*9ab0*/  IMAD.MOV.U32 R26, RZ, RZ, R112 ;  /* 0x000000ffff1a7224 */ /* 0x000fe200078e0070 */
[----:B------:R-:W-:Y:S01]  /*9ac0*/  LOP3.LUT R2, R2, 0x70, RZ, 0xc0, !PT ;  /* 0x0000007002027812 */ /* 0x000fe200078ec0ff */
[----:B------:R-:W-:Y:S01]  /*9ad0*/  IMAD.MOV.U32 R27, RZ, RZ, R113 ;  /* 0x000000ffff1b7224 */ /* 0x000fe200078e0071 */
[----:B------:R-:W-:Y:S01]  /*9ae0*/  LOP3.LUT R3, R0, 0x60, R3, 0xf8, !PT ;  /* 0x0000006000037812 */ /* 0x000fe200078ef803 */
[----:B------:R-:W-:Y:S01]  /*9af0*/  IMAD R0, R8, 0x10, R4 ;  /* 0x0000001008007824 */ /* 0x000fe200078e0204 */
[----:B------:R-:W-:Y:S01]  /*9b00*/  BAR.SYNC.DEFER_BLOCKING 0x0 ;  /* 0x0000000000007b1d */ /* 0x000fe20000010000 */
[----:B------:R-:W-:Y:S01]  /*9b10*/  IADD3 R4, R192, 0x4, RZ ;  /* 0x00000004c0047810 */ /* 0x000fe20007ffe0ff */
[----:B------:R-:W-:-:S02]  /*9b20*/  IMAD R2, R5, 0x8, R2 ;  /* 0x0000000805027824 */ /* 0x000fc400078e0202 */
[----:B------:R-:W-:Y:S01]  /*9b30*/  IMAD.MOV.U32 R5, RZ, RZ, R21 ;  /* 0x000000ffff057224 */ /* 0x000fe200078e0015 */
[----:B------:R-:W-:Y:S01]  /*9b40*/  ISETP.GE.AND P2, PT, R4, c[0x0][0x17c], PT ;  /* 0x00005f0004007a0c */ /* 0x000fe20003f46270 */
[----:B------:R-:W-:Y:S01]  /*9b50*/  IMAD.MOV.U32 R4, RZ, RZ, R20 ;  /* 0x000000ffff047224 */ /* 0x000fe200078e0014 */
[----:B------:R-:W-:Y:S01]  /*9b60*/  LOP3.LUT R2, R3, R2, RZ, 0x3c, !PT ;  /* 0x0000000203027212 */ /* 0x000fe200078e3cff */
[----:B------:R-:W-:Y:S01]  /*9b70*/  IMAD.MOV.U32 R8, RZ, RZ, R140 ;  /* 0x000000ffff087224 */ /* 0x000fe200078e008c */
[C---:B------:R-:W-:Y:S01]  /*9b80*/  LOP3.LUT R21, R0.reuse, 0x20, RZ, 0x3c, !PT ;  /* 0x0000002000157812 */ /* 0x040fe200078e3cff */
[----:B------:R-:W-:Y:S01]  /*9b90*/  IMAD.MOV.U32 R30, RZ, RZ, R180 ;  /* 0x000000ffff1e7224 */ /* 0x000fe200078e00b4 */
[C---:B------:R-:W-:Y:S01]  /*9ba0*/  LOP3.LUT R20, R0.reuse, 0x40, RZ, 0x3c, !PT ;  /* 0x0000004000147812 */ /* 0x040fe200078e3cff */
[----:B------:R-:W-:Y:S01]  /*9bb0*/  IMAD.MOV.U32 R31, RZ, RZ, R181 ;  /* 0x000000ffff1f7224 */ /* 0x000fe200078e00b5 */
[----:B------:R-:W-:Y:S01]  /*9bc0*/  LOP3.LUT R3, R0, 0x60, RZ, 0x3c, !PT ;  /* 0x0000006000037812 */ /* 0x000fe200078e3cff */
[----:B------:R-:W-:-:S02]  /*9bd0*/  IMAD.MOV.U32 R24, RZ, RZ, R116 ;  /* 0x000000ffff187224 */ /* 0x000fc400078e0074 */
[----:B------:R-:W-:Y:S02]  /*9be0*/  IMAD.MOV.U32 R25, RZ, RZ, R117 ;  /* 0x000000ffff197224 */ /* 0x000fe400078e0075 */
[----:B------:R-:W-:Y:S02]  /*9bf0*/  IMAD.MOV.U32 R112, RZ, RZ, R118 ;  /* 0x000000ffff707224 */ /* 0x000fe400078e0076 */
[----:B------:R-:W-:Y:S02]  /*9c00*/  IMAD.MOV.U32 R113, RZ, RZ, R119 ;  /* 0x000000ffff717224 */ /* 0x000fe400078e0077 */
[----:B------:R-:W-:Y:S01]  /*9c10*/  IMAD.MOV.U32 R28, RZ, RZ, R176 ;  /* 0x000000ffff1c7224 */ /* 0x000fe200078e00b0 */
[----:B------:R-:W-:Y:S01]  /*9c20*/  STS.128 [R2], R4 ;  /* 0x0000000402007388 */ /* 0x000fe20000000c00 */
[----:B------:R-:W-:Y:S02]  /*9c30*/  IMAD.MOV.U32 R29, RZ, RZ, R177 ;  /* 0x000000ffff1d7224 */ /* 0x000fe400078e00b1 */
[----:B------:R-:W-:Y:S01]  /*9c40*/  IMAD.MOV.U32 R180, RZ, RZ, R178 ;  /* 0x000000ffffb47224 */ /* 0x000fe200078e00b2 */
[----:B------:R-:W-:Y:S01]  /*9c50*/  STS.128 [R2+0x80], R16 ;  /* 0x0000801002007388 */ /* 0x000fe20000000c00 */
[----:B------:R-:W-:-:S02]  /*9c60*/  IMAD.MOV.U32 R181, RZ, RZ, R179 ;  /* 0x000000ffffb57224 */ /* 0x000fc400078e00b3 */
[----:B------:R-:W-:Y:S01]  /*9c70*/  IMAD.MOV.U32 R54, RZ, RZ, R124 ;  /* 0x000000ffff367224 */ /* 0x000fe200078e007c */
[----:B------:R-:W-:Y:S01]  /*9c80*/  STS.128 [R2+0x400], R8 ;  /* 0x0004000802007388 */ /* 0x000fe20000000c00 */
[----:B------:R-:W-:Y:S02]  /*9c90*/  IMAD.MOV.U32 R55, RZ, RZ, R125 ;  /* 0x000000ffff377224 */ /* 0x000fe400078e007d */
[----:B------:R-:W-:Y:S01]  /*9ca0*/  IMAD.MOV.U32 R58, RZ, RZ, R144 ;  /* 0x000000ffff3a7224 */ /* 0x000fe200078e0090 */
[----:B------:R-:W-:Y:S01]  /*9cb0*/  STS.128 [R2+0x480], R152 ;  /* 0x0004809802007388 */ /* 0x000fe20000000c00 */
[----:B------:R-:W-:Y:S02]  /*9cc0*/  IMAD.MOV.U32 R59, RZ, RZ, R145 ;  /* 0x000000ffff3b7224 */ /* 0x000fe400078e0091 */
[----:B------:R-:W-:Y:S01]  /*9cd0*/  IMAD.MOV.U32 R52, RZ, RZ, R120 ;  /* 0x000000ffff347224 */ /* 0x000fe200078e0078 */
[----:B------:R-:W-:Y:S01]  /*9ce0*/  BAR.SYNC.DEFER_BLOCKING 0x0 ;  /* 0x0000000000007b1d */ /* 0x000fe20000010000 */
[----:B------:R-:W-:-:S02]  /*9cf0*/  IMAD.MOV.U32 R53, RZ, RZ, R121 ;  /* 0x000000ffff357224 */ /* 0x000fc400078e0079 */
[----:B------:R-:W-:Y:S02]  /*9d00*/  IMAD.MOV.U32 R124, RZ, RZ, R122 ;  /* 0x000000ffff7c7224 */ /* 0x000fe400078e007a */
[----:B------:R-:W-:Y:S02]  /*9d10*/  IMAD.MOV.U32 R125, RZ, RZ, R123 ;  /* 0x000000ffff7d7224 */ /* 0x000fe400078e007b */
[----:B------:R-:W-:Y:S02]  /*9d20*/  IMAD.MOV.U32 R56, RZ, RZ, R148 ;  /* 0x000000ffff387224 */ /* 0x000fe400078e0094 */
[----:B------:R-:W-:Y:S02]  /*9d30*/  IMAD.MOV.U32 R57, RZ, RZ, R149 ;  /* 0x000000ffff397224 */ /* 0x000fe400078e0095 */
[----:B------:R-:W-:Y:S02]  /*9d40*/  IMAD.MOV.U32 R144, RZ, RZ, R150 ;  /* 0x000000ffff907224 */ /* 0x000fe400078e0096 */
[----:B------:R-:W-:-:S02]  /*9d50*/  IMAD.MOV.U32 R145, RZ, RZ, R151 ;  /* 0x000000ffff917224 */ /* 0x000fc400078e0097 */
[----:B------:R-:W-:Y:S02]  /*9d60*/  IMAD.MOV.U32 R72, RZ, RZ, R36 ;  /* 0x000000ffff487224 */ /* 0x000fe400078e0024 */
[----:B------:R-:W-:Y:S02]  /*9d70*/  IMAD.MOV.U32 R73, RZ, RZ, R37 ;  /* 0x000000ffff497224 */ /* 0x000fe400078e0025 */
[----:B------:R-:W-:Y:S02]  /*9d80*/  IMAD.MOV.U32 R74, RZ, RZ, R48 ;  /* 0x000000ffff4a7224 */ /* 0x000fe400078e0030 */
[----:B------:R-:W-:Y:S02]  /*9d90*/  IMAD.MOV.U32 R75, RZ, RZ, R49 ;  /* 0x000000ffff4b7224 */ /* 0x000fe400078e0031 */
[----:B------:R-:W-:Y:S01]  /*9da0*/  IMAD.MOV.U32 R84, RZ, RZ, R38 ;  /* 0x000000ffff547224 */ /* 0x000fe200078e0026 */
[----:B------:R-:W1:Y:S01]  /*9db0*/  LDS.128 R16, [R0] ;  /* 0x0000000000107984 */ /* 0x000e620000000c00 */
[----:B------:R-:W-:-:S02]  /*9dc0*/  IMAD.MOV.U32 R85, RZ, RZ, R39 ;  /* 0x000000ffff557224 */ /* 0x000fc400078e0027 */
[----:B------:R-:W-:Y:S01]  /*9dd0*/  IMAD.MOV.U32 R86, RZ, RZ, R50 ;  /* 0x000000ffff567224 */ /* 0x000fe200078e0032 */
[----:B------:R-:W-:Y:S01]  /*9de0*/  LDS.128 R12, [R21] ;  /* 0x00000000150c7984 */ /* 0x000fe20000000c00 */
[----:B------:R-:W-:Y:S02]  /*9df0*/  IMAD.MOV.U32 R87, RZ, RZ, R51 ;  /* 0x000000ffff577224 */ /* 0x000fe400078e0033 */
[----:B------:R-:W-:Y:S01]  /*9e00*/  IMAD.MOV.U32 R66, RZ, RZ, R104 ;  /* 0x000000ffff427224 */ /* 0x000fe200078e0068 */
[----:B------:R-:W-:Y:S01]  /*9e10*/  LDS.128 R8, [R20] ;  /* 0x0000000014087984 */ /* 0x000fe20000000c00 */
[----:B------:R-:W-:Y:S02]  /*9e20*/  IMAD.MOV.U32 R67, RZ, RZ, R105 ;  /* 0x000000ffff437224 */ /* 0x000fe400078e0069 */
[----:B------:R-:W-:Y:S01]  /*9e30*/  IMAD.MOV.U32 R64, RZ, RZ, R108 ;  /* 0x000000ffff407224 */ /* 0x000fe200078e006c */
[----:B------:R-:W-:Y:S01]  /*9e40*/  LDS.128 R4, [R3] ;  /* 0x0000000003047984 */ /* 0x000fe20000000c00 */
[----:B------:R-:W-:-:S02]  /*9e50*/  IMAD.MOV.U32 R65, RZ, RZ, R109 ;  /* 0x000000ffff417224 */ /* 0x000fc400078e006d */
[----:B------:R-:W-:Y:S01]  /*9e60*/  IMAD.MOV.U32 R104, RZ, RZ, R110 ;  /* 0x000000ffff687224 */ /* 0x000fe200078e006e */
[----:B------:R-:W-:Y:S01]  /*9e70*/  BAR.SYNC.DEFER_BLOCKING 0x0 ;  /* 0x0000000000007b1d */ /* 0x000fe20000010000 */
        /* <DEDUP_REMOVED lines=9> */
[----:B------:R-:W-:Y:S02]  /*9f10*/  IMAD.MOV.U32 R118, RZ, RZ, R98 ;  /* 0x000000ffff767224 */ /* 0x000fe400078e0062 */
[----:B------:R-:W-:-:S02]  /*9f20*/  IMAD.MOV.U32 R119, RZ, RZ, R99 ;  /* 0x000000ffff777224 */ /* 0x000fc400078e0063 */
[----:B------:R-:W-:Y:S01]  /*9f30*/  IMAD.MOV.U32 R130, RZ, RZ, R184 ;  /* 0x000000ffff827224 */ /* 0x000fe200078e00b8 */
[----:B------:R-:W-:Y:S01]  /*9f40*/  STS.128 [R2], R24 ;  /* 0x0000001802007388 */ /* 0x000fe20000000c00 */
[----:B------:R-:W-:Y:S02]  /*9f50*/  IMAD.MOV.U32 R131, RZ, RZ, R185 ;  /* 0x000000ffff837224 */ /* 0x000fe400078e00b9 */
[----:B------:R-:W-:Y:S01]  /*9f60*/  IMAD.MOV.U32 R128, RZ, RZ, R132 ;  /* 0x000000ffff807224 */ /* 0x000fe200078e0084 */
[----:B------:R2:W-:Y:S01]  /*9f70*/  STS.128 [R2+0x80], R112 ;  /* 0x0000807002007388 */ /* 0x0005e20000000c00 */
        /* <DEDUP_REMOVED lines=8> */
[----:B------:R-:W-:Y:S01]  /*a000*/  BAR.SYNC.DEFER_BLOCKING 0x0 ;  /* 0x0000000000007b1d */ /* 0x000fe20000010000 */
[----:B------:R-:W-:Y:S02]  /*a010*/  IMAD.MOV.U32 R135, RZ, RZ, R77 ;  /* 0x000000ffff877224 */ /* 0x000fe400078e004d */
[----:B------:R-:W-:Y:S02]  /*a020*/  IMAD.MOV.U32 R140, RZ, RZ, R68 ;  /* 0x000000ffff8c7224 */ /* 0x000fe400078e0044 */
[----:B--2---:R-:W-:-:S02]  /*a030*/  IMAD.MOV.U32 R112, RZ, RZ, R100 ;  /* 0x000000ffff707224 */ /* 0x004fc400078e0064 */
[----:B------:R-:W-:Y:S02]  /*a040*/  IMAD.MOV.U32 R113, RZ, RZ, R101 ;  /* 0x000000ffff717224 */ /* 0x000fe400078e0065 */
[----:B------:R-:W-:Y:S02]  /*a050*/  IMAD.MOV.U32 R114, RZ, RZ, R96 ;  /* 0x000000ffff727224 */ /* 0x000fe400078e0060 */
[----:B------:R-:W-:Y:S02]  /*a060*/  IMAD.MOV.U32 R115, RZ, RZ, R97 ;  /* 0x000000ffff737224 */ /* 0x000fe400078e0061 */
[----:B------:R-:W-:Y:S02]  /*a070*/  IMAD.MOV.U32 R141, RZ, RZ, R69 ;  /* 0x000000ffff8d7224 */ /* 0x000fe400078e0045 */
[----:B------:R-:W-:Y:S02]  /*a080*/  IMAD.MOV.U32 R142, RZ, RZ, R80 ;  /* 0x000000ffff8e7224 */ /* 0x000fe400078e0050 */
[----:B------:R-:W-:-:S02]  /*a090*/  IMAD.MOV.U32 R143, RZ, RZ, R81 ;  /* 0x000000ffff8f7224 */ /* 0x000fc400078e0051 */
[----:B------:R-:W-:Y:S02]  /*a0a0*/  IMAD R22, R193, c[0x0][0x194], RZ ;  /* 0x00006500c1167a24 */ /* 0x000fe400078e02ff */
[----:B------:R-:W-:Y:S01]  /*a0b0*/  IMAD.MOV.U32 R23, RZ, RZ, c[0x0][0x194] ;  /* 0x00006500ff177624 */ /* 0x000fe200078e00ff */
[----:B------:R-:W2:Y:S02]  /*a0c0*/  LDS.128 R40, [R0] ;  /* 0x0000000000287984 */ /* 0x000ea40000000c00 */
[C---:B------:R-:W-:Y:S01]  /*a0d0*/  LEA R68, P4, R22.reuse, c[0x0][0x170], 0x2 ;  /* 0x00005c0016447a11 */ /* 0x040fe200078810ff */
[----:B------:R-:W-:Y:S01]  /*a0e0*/  IMAD R23, R23, 0x80, R22 ;  /* 0x0000008017177824 */ /* 0x000fe200078e0216 */
[----:B------:R-:W3:Y:S02]  /*a0f0*/  LDS.128 R32, [R21] ;  /* 0x0000000015207984 */ /* 0x000ee40000000c00 */
[----:B------:R-:W-:Y:S02]  /*a100*/  LEA.HI.X.SX32 R69, R22, c[0x0][0x174], 0x2, P4 ;  /* 0x00005d0016457a11 */ /* 0x000fe400020f16ff */
[C---:B------:R-:W-:Y:S01]  /*a110*/  LEA R22, P4, R23.reuse, c[0x0][0x170], 0x2 ;  /* 0x00005c0017167a11 */ /* 0x040fe200078810ff */
[----:B------:R-:W4:Y:S03]  /*a120*/  LDS.128 R28, [R20] ;  /* 0x00000000141c7984 */ /* 0x000f260000000c00 */
[----:B------:R-:W-:Y:S01]  /*a130*/  LEA.HI.X.SX32 R23, R23, c[0x0][0x174], 0x2, P4 ;  /* 0x00005d0017177a11 */ /* 0x000fe200020f16ff */
[----:B------:R-:W5:Y:S04]  /*a140*/  LDS.128 R24, [R3] ;  /* 0x0000000003187984 */ /* 0x000f680000000c00 */
[----:B------:R-:W-:Y:S01]  /*a150*/  BAR.SYNC.DEFER_BLOCKING 0x0 ;  /* 0x0000000000007b1d */ /* 0x000fe20000010000 */
[----:B------:R-:W-:-:S02]  /*a160*/  ISETP.LT.AND P4, PT, R193, c[0x0][0x178], !P0 ;  /* 0x00005e00c1007a0c */ /* 0x000fc40004781270 */
[----:B------:R-:W-:-:S03]  /*a170*/  ISETP.LT.AND P0, PT, R194, c[0x0][0x178], !P0 ;  /* 0x00005e00c2007a0c */ /* 0x000fc60004701270 */
[----:B------:R-:W-:Y:S04]  /*a180*/  STS.128 [R2], R52 ;  /* 0x0000003402007388 */ /* 0x000fe80000000c00 */
[----:B------:R-:W-:Y:S04]  /*a190*/  STS.128 [R2+0x80], R124 ;  /* 0x0000807c02007388 */ /* 0x000fe80000000c00 */
[----:B------:R-:W-:Y:S04]  /*a1a0*/  STS.128 [R2+0x400], R56 ;  /* 0x0004003802007388 */ /* 0x000fe80000000c00 */
[----:B------:R-:W-:Y:S04]  /*a1b0*/  STS.128 [R2+0x480], R144 ;  /* 0x0004809002007388 */ /* 0x000fe80000000c00 */
[----:B------:R-:W-:Y:S06]  /*a1c0*/  BAR.SYNC.DEFER_BLOCKING 0x0 ;  /* 0x0000000000007b1d */ /* 0x000fec0000010000 */
[----:B------:R-:W1:Y:S04]  /*a1d0*/  LDS.128 R56, [R0] ;  /* 0x0000000000387984 */ /* 0x000e680000000c00 */
[----:B------:R-:W-:Y:S04]  /*a1e0*/  LDS.128 R52, [R21] ;  /* 0x0000000015347984 */ /* 0x000fe80000000c00 */
[----:B------:R-:W-:Y:S04]  /*a1f0*/  LDS.128 R48, [R20] ;  /* 0x0000000014307984 */ /* 0x000fe80000000c00 */
[----:B------:R-:W-:Y:S04]  /*a200*/  LDS.128 R36, [R3] ;  /* 0x0000000003247984 */ /* 0x000fe80000000c00 */
[----:B------:R-:W-:Y:S06]  /*a210*/  BAR.SYNC.DEFER_BLOCKING 0x0 ;  /* 0x0000000000007b1d */ /* 0x000fec0000010000 */
[----:B------:R-:W-:Y:S04]  /*a220*/  STS.128 [R2], R64 ;  /* 0x0000004002007388 */ /* 0x000fe80000000c00 */
[----:B------:R1:W-:Y:S04]  /*a230*/  STS.128 [R2+0x80], R104 ;  /* 0x0000806802007388 */ /* 0x0003e80000000c00 */
[----:B------:R-:W-:Y:S04]  /*a240*/  STS.128 [R2+0x400], R72 ;  /* 0x0004004802007388 */ /* 0x000fe80000000c00 */
[----:B------:R-:W-:Y:S04]  /*a250*/  STS.128 [R2+0x480], R84 ;  /* 0x0004805402007388 */ /* 0x000fe80000000c00 */
[----:B------:R-:W-:Y:S01]  /*a260*/  BAR.SYNC.DEFER_BLOCKING 0x0 ;  /* 0x0000000000007b1d */ /* 0x000fe20000010000 */
[----:B-1----:R-:W-:-:S02]  /*a270*/  IMAD.MOV.U32 R106, RZ, RZ, R160 ;  /* 0x000000ffff6a7224 */ /* 0x002fc400078e00a0 */
[----:B------:R-:W-:Y:S02]  /*a280*/  IMAD.MOV.U32 R107, RZ, RZ, R161 ;  /* 0x000000ffff6b7224 */ /* 0x000fe400078e00a1 */
[----:B------:R-:W-:Y:S02]  /*a290*/  IMAD.MOV.U32 R104, RZ, RZ, R156 ;  /* 0x000000ffff687224 */ /* 0x000fe400078e009c */
[----:B------:R-:W-:Y:S02]  /*a2a0*/  IMAD.MOV.U32 R105, RZ, RZ, R157 ;  /* 0x000000ffff697224 */ /* 0x000fe400078e009d */
[----:B------:R-:W-:Y:S02]  /*a2b0*/  IMAD.MOV.U32 R160, RZ, RZ, R158 ;  /* 0x000000ffffa07224 */ /* 0x000fe400078e009e */
[----:B------:R-:W-:Y:S01]  /*a2c0*/  IMAD.MOV.U32 R161, RZ, RZ, R159 ;  /* 0x000000ffffa17224 */ /* 0x000fe200078e009f */
[----:B------:R-:W1:Y:S04]  /*a2d0*/  LDS.128 R88, [R0] ;  /* 0x0000000000587984 */ /* 0x000e680000000c00 */
[----:B------:R-:W1:Y:S04]  /*a2e0*/  LDS.128 R84, [R21] ;  /* 0x0000000015547984 */ /* 0x000e680000000c00 */
[----:B------:R-:W1:Y:S04]  /*a2f0*/  LDS.128 R72, [R20] ;  /* 0x0000000014487984 */ /* 0x000e680000000c00 */
[----:B------:R-:W1:Y:S04]  /*a300*/  LDS.128 R64, [R3] ;  /* 0x0000000003407984 */ /* 0x000e680000000c00 */
[----:B------:R-:W-:Y:S06]  /*a310*/  BAR.SYNC.DEFER_BLOCKING 0x0 ;  /* 0x0000000000007b1d */ /* 0x000fec0000010000 */
[----:B------:R1:W-:Y:S04]  /*a320*/  STS.128 [R2], R108 ;  /* 0x0000006c02007388 */ /* 0x0003e80000000c00 */
[----:B------:R-:W-:Y:S04]  /*a330*/  STS.128 [R2+0x80], R136 ;  /* 0x0000808802007388 */ /* 0x000fe80000000c00 */
[----:B------:R2:W-:Y:S04]  /*a340*/  STS.128 [R2+0x400], R104 ;  /* 0x0004006802007388 */ /* 0x0005e80000000c00 */
[----:B------:R-:W-:Y:S04]  /*a350*/  STS.128 [R2+0x480], R160 ;  /* 0x000480a002007388 */ /* 0x000fe80000000c00 */
[----:B------:R-:W-:Y:S01]  /*a360*/  BAR.SYNC.DEFER_BLOCKING 0x0 ;  /* 0x0000000000007b1d */ /* 0x000fe20000010000 */
[----:B-1----:R-:W-:-:S02]  /*a370*/  IMAD.MOV.U32 R108, RZ, RZ, R44 ;  /* 0x000000ffff6c7224 */ /* 0x002fc400078e002c */
[----:B------:R-:W-:Y:S02]  /*a380*/  IMAD.MOV.U32 R109, RZ, RZ, R45 ;  /* 0x000000ffff6d7224 */ /* 0x000fe400078e002d */
[----:B------:R-:W-:Y:S02]  /*a390*/  IMAD.MOV.U32 R110, RZ, RZ, R60 ;  /* 0x000000ffff6e7224 */ /* 0x000fe400078e003c */
[----:B------:R-:W-:Y:S02]  /*a3a0*/  IMAD.MOV.U32 R111, RZ, RZ, R61 ;  /* 0x000000ffff6f7224 */ /* 0x000fe400078e003d */
[----:B--2---:R-:W-:Y:S02]  /*a3b0*/  IMAD.MOV.U32 R104, RZ, RZ, R46 ;  /* 0x000000ffff687224 */ /* 0x004fe400078e002e */
[----:B------:R-:W-:Y:S02]  /*a3c0*/  IMAD.MOV.U32 R105, RZ, RZ, R47 ;  /* 0x000000ffff697224 */ /* 0x000fe400078e002f */
[----:B------:R-:W-:-:S02]  /*a3d0*/  IMAD.MOV.U32 R106, RZ, RZ, R62 ;  /* 0x000000ffff6a7224 */ /* 0x000fc400078e003e */
[----:B------:R-:W-:Y:S02]  /*a3e0*/  IMAD.MOV.U32 R107, RZ, RZ, R63 ;  /* 0x000000ffff6b7224 */ /* 0x000fe400078e003f */
[----:B------:R-:W-:Y:S02]  /*a3f0*/  IMAD.MOV.U32 R136, RZ, RZ, R94 ;  /* 0x000000ffff887224 */ /* 0x000fe400078e005e */
[----:B------:R-:W-:Y:S02]  /*a400*/  IMAD.MOV.U32 R137, RZ, RZ, R95 ;  /* 0x000000ffff897224 */ /* 0x000fe400078e005f */
[----:B------:R-:W-:Y:S02]  /*a410*/  IMAD.MOV.U32 R138, RZ, RZ, R78 ;  /* 0x000000ffff8a7224 */ /* 0x000fe400078e004e */
[----:B------:R-:W-:Y:S01]  /*a420*/  IMAD.MOV.U32 R139, RZ, RZ, R79 ;  /* 0x000000ffff8b7224 */ /* 0x000fe200078e004f */
[----:B------:R-:W1:Y:S04]  /*a430*/  LDS.128 R100, [R0] ;  /* 0x0000000000647984 */ /* 0x000e680000000c00 */
[----:B------:R-:W-:Y:S04]  /*a440*/  LDS.128 R96, [R21] ;  /* 0x0000000015607984 */ /* 0x000fe80000000c00 */
[----:B------:R-:W-:Y:S04]  /*a450*/  LDS.128 R60, [R20] ;  /* 0x00000000143c7984 */ /* 0x000fe80000000c00 */
[----:B------:R-:W-:Y:S04]  /*a460*/  LDS.128 R44, [R3] ;  /* 0x00000000032c7984 */ /* 0x000fe80000000c00 */
[----:B------:R-:W-:Y:S06]  /*a470*/  BAR.SYNC.DEFER_BLOCKING 0x0 ;  /* 0x0000000000007b1d */ /* 0x000fec0000010000 */
[----:B------:R2:W-:Y:S04]  /*a480*/  STS.128 [R2], R112 ;  /* 0x0000007002007388 */ /* 0x0005e80000000c00 */
[----:B------:R-:W-:Y:S04]  /*a490*/  STS.128 [R2+0x80], R116 ;  /* 0x0000807402007388 */ /* 0x000fe80000000c00 */
[----:B------:R-:W-:Y:S04]  /*a4a0*/  STS.128 [R2+0x400], R108 ;  /* 0x0004006c02007388 */ /* 0x000fe80000000c00 */
[----:B------:R-:W-:Y:S04]  /*a4b0*/  STS.128 [R2+0x480], R104 ;  /* 0x0004806802007388 */ /* 0x000fe80000000c00 */
[----:B------:R-:W-:Y:S01]  /*a4c0*/  BAR.SYNC.DEFER_BLOCKING 0x0 ;  /* 0x0000000000007b1d */ /* 0x000fe20000010000 */
[----:B--2---:R-:W-:-:S02]  /*a4d0*/  IMAD.MOV.U32 R114, RZ, RZ, R168 ;  /* 0x000000ffff727224 */ /* 0x004fc400078e00a8 */
[----:B------:R-:W-:Y:S02]  /*a4e0*/  IMAD.MOV.U32 R115, RZ, RZ, R169 ;  /* 0x000000ffff737224 */ /* 0x000fe400078e00a9 */
[----:B------:R-:W-:Y:S02]  /*a4f0*/  IMAD.MOV.U32 R112, RZ, RZ, R164 ;  /* 0x000000ffff707224 */ /* 0x000fe400078e00a4 */
[----:B------:R-:W-:Y:S02]  /*a500*/  IMAD.MOV.U32 R113, RZ, RZ, R165 ;  /* 0x000000ffff717224 */ /* 0x000fe400078e00a5 */
[----:B------:R-:W-:Y:S02]  /*a510*/  IMAD.MOV.U32 R168, RZ, RZ, R166 ;  /* 0x000000ffffa87224 */ /* 0x000fe400078e00a6 */
[----:B------:R-:W-:Y:S01]  /*a520*/  IMAD.MOV.U32 R169, RZ, RZ, R167 ;  /* 0x000000ffffa97224 */ /* 0x000fe200078e00a7 */
[----:B------:R-:W2:Y:S04]  /*a530*/  LDS.128 R124, [R0] ;  /* 0x00000000007c7984 */ /* 0x000ea80000000c00 */
[----:B------:R-:W1:Y:S04]  /*a540*/  LDS.128 R120, [R21] ;  /* 0x0000000015787984 */ /* 0x000e680000000c00 */
[----:B------:R-:W1:Y:S04]  /*a550*/  LDS.128 R116, [R20] ;  /* 0x0000000014747984 */ /* 0x000e680000000c00 */
[----:B------:R-:W1:Y:S04]  /*a560*/  LDS.128 R104, [R3] ;  /* 0x0000000003687984 */ /* 0x000e680000000c00 */
[----:B------:R-:W-:Y:S06]  /*a570*/  BAR.SYNC.DEFER_BLOCKING 0x0 ;  /* 0x0000000000007b1d */ /* 0x000fec0000010000 */
[----:B------:R1:W-:Y:S04]  /*a580*/  STS.128 [R2], R128 ;  /* 0x0000008002007388 */ /* 0x0003e80000000c00 */
[----:B------:R-:W-:Y:S04]  /*a590*/  STS.128 [R2+0x80], R184 ;  /* 0x000080b802007388 */ /* 0x000fe80000000c00 */
[----:B------:R-:W-:Y:S04]  /*a5a0*/  STS.128 [R2+0x400], R112 ;  /* 0x0004007002007388 */ /* 0x000fe80000000c00 */
[----:B------:R-:W-:Y:S04]  /*a5b0*/  STS.128 [R2+0x480], R168 ;  /* 0x000480a802007388 */ /* 0x000fe80000000c00 */
[----:B------:R-:W-:Y:S01]  /*a5c0*/  BAR.SYNC.DEFER_BLOCKING 0x0 ;  /* 0x0000000000007b1d */ /* 0x000fe20000010000 */
[C---:B-1----:R-:W-:Y:S01]  /*a5d0*/  IMAD R129, R192.reuse, c[0x0][0x198], RZ ;  /* 0x00006600c0817a24 */ /* 0x042fe200078e02ff */
[----:B------:R-:W-:-:S03]  /*a5e0*/  IADD3 R128, R192, 0x5, RZ ;  /* 0x00000005c0807810 */ /* 0x000fc60007ffe0ff */
[----:B------:R-:W-:Y:S01]  /*a5f0*/  IMAD.WIDE R80, R129, 0x4, R22 ;  /* 0x0000000481507825 */ /* 0x000fe200078e0216 */
[----:B------:R-:W1:Y:S04]  /*a600*/  LDS.128 R92, [R0] ;  /* 0x00000000005c7984 */ /* 0x000e680000000c00 */
[----:B------:R-:W-:Y:S04]  /*a610*/  LDS.128 R76, [R21] ;  /* 0x00000000154c7984 */ /* 0x000fe80000000c00 */
[----:B------:R-:W-:Y:S04]  /*a620*/  LDS.128 R112, [R20] ;  /* 0x0000000014707984 */ /* 0x000fe80000000c00 */
[----:B------:R-:W-:Y:S04]  /*a630*/  LDS.128 R108, [R3] ;  /* 0x00000000036c7984 */ /* 0x000fe80000000c00 */
[----:B------:R-:W-:Y:S06]  /*a640*/  BAR.SYNC.DEFER_BLOCKING 0x0 ;  /* 0x0000000000007b1d */ /* 0x000fec0000010000 */
[----:B------:R1:W-:Y:S04]  /*a650*/  STS.128 [R2], R132 ;  /* 0x0000008402007388 */ /* 0x0003e80000000c00 */
[----:B------:R-:W-:Y:S04]  /*a660*/  STS.128 [R2+0x80], R136 ;  /* 0x0000808802007388 */ /* 0x000fe80000000c00 */
[----:B------:R-:W-:Y:S01]  /*a670*/  STS.128 [R2+0x400], R140 ;  /* 0x0004008c02007388 */ /* 0x000fe20000000c00 */
[----:B-1----:R-:W-:-:S02]  /*a680*/  IMAD.MOV.U32 R132, RZ, RZ, R70 ;  /* 0x000000ffff847224 */ /* 0x002fc400078e0046 */
[----:B------:R-:W-:Y:S02]  /*a690*/  IMAD.MOV.U32 R133, RZ, RZ, R71 ;  /* 0x000000ffff857224 */ /* 0x000fe400078e0047 */
[----:B------:R-:W-:Y:S02]  /*a6a0*/  IMAD.MOV.U32 R134, RZ, RZ, R82 ;  /* 0x000000ffff867224 */ /* 0x000fe400078e0052 */
[----:B------:R-:W-:Y:S02]  /*a6b0*/  IMAD.MOV.U32 R135, RZ, RZ, R83 ;  /* 0x000000ffff877224 */ /* 0x000fe400078e0053 */
[C-C-:B------:R-:W-:Y:S01]  /*a6c0*/  IMAD.WIDE R70, R129.reuse, 0x4, R68.reuse ;  /* 0x0000000481467825 */ /* 0x140fe200078e0244 */
[----:B------:R-:W-:Y:S02]  /*a6d0*/  IADD3 R129, R129, c[0x0][0x198], RZ ;  /* 0x0000660081817a10 */ /* 0x000fe40007ffe0ff */
[----:B------:R1:W-:Y:S02]  /*a6e0*/  STS.128 [R2+0x480], R132 ;  /* 0x0004808402007388 */ /* 0x0003e40000000c00 */
[C---:B------:R-:W-:Y:S01]  /*a6f0*/  IADD3 R131, R129.reuse, c[0x0][0x198], RZ ;  /* 0x0000660081837a10 */ /* 0x040fe20007ffe0ff */
[----:B------:R-:W-:Y:S01]  /*a700*/  IMAD.WIDE R82, R129, 0x4, R68 ;  /* 0x0000000481527825 */ /* 0x000fe200078e0244 */
[----:B------:R-:W-:Y:S01]  /*a710*/  BAR.SYNC.DEFER_BLOCKING 0x0 ;  /* 0x0000000000007b1d */ /* 0x000fe20000010000 */
[----:B-1----:R-:W-:-:S05]  /*a720*/  IADD3 R2, R192, 0x6, RZ ;  /* 0x00000006c0027810 */ /* 0x002fca0007ffe0ff */
[----:B------:R1:W-:Y:S01]  /*a730*/  @P5 STG.E [R70.64], R16 ;  /* 0x0000001046005986 */ /* 0x0003e2000c101908 */
[----:B------:R-:W-:-:S03]  /*a740*/  ISETP.GE.AND P5, PT, R128, c[0x0][0x17c], PT ;  /* 0x00005f0080007a0c */ /* 0x000fc60003fa6270 */
[----:B------:R2:W-:Y:S01]  /*a750*/  @P6 STG.E [R80.64], R40 ;  /* 0x0000002850006986 */ /* 0x0005e2000c101908 */
[----:B------:R-:W-:Y:S02]  /*a760*/  ISETP.LT.AND P6, PT, R193, c[0x0][0x178], !P3 ;  /* 0x00005e00c1007a0c */ /* 0x000fe40005fc1270 */
[----:B------:R-:W-:Y:S01]  /*a770*/  ISETP.LT.AND P3, PT, R194, c[0x0][0x178], !P3 ;  /* 0x00005e00c2007a0c */ /* 0x000fe20005f61270 */
[----:B------:R3:W-:Y:S01]  /*a780*/  @P4 STG.E [R82.64], R17 ;  /* 0x0000001152004986 */ /* 0x0007e2000c101908 */
[----:B------:R-:W-:Y:S02]  /*a790*/  ISETP.GE.AND P4, PT, R2, c[0x0][0x17c], PT ;  /* 0x00005f0002007a0c */ /* 0x000fe40003f86270 */
[----:B------:R-:W-:Y:S01]  /*a7a0*/  IADD3 R2, R192, 0x7, RZ ;  /* 0x00000007c0027810 */ /* 0x000fe20007ffe0ff */
[----:B-1----:R-:W-:-:S04]  /*a7b0*/  IMAD.WIDE R70, R129, 0x4, R22 ;  /* 0x0000000481467825 */ /* 0x002fc800078e0216 */
[----:B--2---:R-:W-:Y:S01]  /*a7c0*/  IMAD.WIDE R80, R131, 0x4, R68 ;  /* 0x0000000483507825 */ /* 0x004fe200078e0244 */
[----:B------:R1:W-:Y:S01]  /*a7d0*/  @P0 STG.E [R70.64], R41 ;  /* 0x0000002946000986 */ /* 0x0003e2000c101908 */
[----:B------:R-:W-:Y:S02]  /*a7e0*/  ISETP.LT.AND P0, PT, R193, c[0x0][0x178], !P1 ;  /* 0x00005e00c1007a0c */ /* 0x000fe40004f01270 */
[C---:B------:R-:W-:Y:S01]  /*a7f0*/  ISETP.LT.AND P1, PT, R194.reuse, c[0x0][0x178], !P1 ;  /* 0x00005e00c2007a0c */ /* 0x040fe20004f21270 */
[C---:B------:R-:W-:Y:S01]  /*a800*/  IMAD.WIDE R128, R131.reuse, 0x4, R22 ;  /* 0x0000000483807825 */ /* 0x040fe200078e0216 */
[----:B------:R-:W-:Y:S01]  /*a810*/  IADD3 R131, R131, c[0x0][0x198], RZ ;  /* 0x0000660083837a10 */ /* 0x000fe20007ffe0ff */
[----:B------:R2:W-:Y:S01]  /*a820*/  @P6 STG.E [R80.64], R12 ;  /* 0x0000000c50006986 */ /* 0x0005e2000c101908 */
[----:B------:R-:W-:Y:S02]  /*a830*/  ISETP.LT.AND P6, PT, R193, c[0x0][0x178], !P2 ;  /* 0x00005e00c1007a0c */ /* 0x000fe400057c1270 */
[C---:B---3--:R-:W-:Y:S01]  /*a840*/  IADD3 R83, R131.reuse, c[0x0][0x198], RZ ;  /* 0x0000660083537a10 */ /* 0x048fe20007ffe0ff */
[----:B------:R-:W-:Y:S01]  /*a850*/  IMAD.WIDE R16, R131, 0x4, R68 ;  /* 0x0000000483107825 */ /* 0x000fe200078e0244 */
[----:B------:R3:W-:Y:S01]  /*a860*/  @P3 STG.E [R128.64], R32 ;  /* 0x0000002080003986 */ /* 0x0007e2000c101908 */
[----:B------:R-:W-:-:S02]  /*a870*/  ISETP.LT.AND P2, PT, R194, c[0x0][0x178], !P2 ;  /* 0x00005e00c2007a0c */ /* 0x000fc40005741270 */
[----:B-1----:R-:W-:Y:S01]  /*a880*/  IMAD.WIDE R40, R131, 0x4, R22 ;  /* 0x0000000483287825 */ /* 0x002fe200078e0216 */
[----:B------:R1:W-:Y:S01]  /*a890*/  @P0 STG.E [R16.64], R13 ;  /* 0x0000000d10000986 */ /* 0x0003e2000c101908 */
[----:B------:R-:W-:Y:S02]  /*a8a0*/  ISETP.GE.AND P3, PT, R2, c[0x0][0x17c], PT ;  /* 0x00005f0002007a0c */ /* 0x000fe40003f66270 */
[----:B------:R-:W-:Y:S01]  /*a8b0*/  IMAD.WIDE R70, R83, 0x4, R68 ;  /* 0x0000000453467825 */ /* 0x000fe200078e0244 */
[----:B------:R5:W-:Y:S01]  /*a8c0*/  @P1 STG.E [R40.64], R33 ;  /* 0x0000002128001986 */ /* 0x000be2000c101908 */
[----:B------:R-:W-:Y:S02]  /*a8d0*/  ISETP.LT.AND P1, PT, R193, c[0x0][0x178], !P5 ;  /* 0x00005e00c1007a0c */ /* 0x000fe40006f21270 */
[----:B------:R-:W-:Y:S01]  /*a8e0*/  ISETP.LT.AND P5, PT, R194, c[0x0][0x178], !P5 ;  /* 0x00005e00c2007a0c */ /* 0x000fe20006fa1270 */
[C---:B--2---:R-:W-:Y:S01]  /*a8f0*/  IMAD.WIDE R80, R83.reuse, 0x4, R22 ;  /* 0x0000000453507825 */ /* 0x044fe200078e0216 */
[----:B------:R-:W-:Y:S01]  /*a900*/  IADD3 R83, R83, c[0x0][0x198], RZ ;  /* 0x0000660053537a10 */ /* 0x000fe20007ffe0ff */
[----:B------:R-:W-:Y:S01]  /*a910*/  @P6 STG.E [R70.64], R8 ;  /* 0x0000000846006986 */ /* 0x000fe2000c101908 */
[----:B------:R-:W-:-:S02]  /*a920*/  ISETP.LT.AND P6, PT, R193, c[0x0][0x178], !P4 ;  /* 0x00005e00c1007a0c */ /* 0x000fc400067c1270 */
[C---:B---3--:R-:W-:Y:S01]  /*a930*/  IADD3 R129, R83.reuse, c[0x0][0x198], RZ ;  /* 0x0000660053817a10 */ /* 0x048fe20007ffe0ff */
[C---:B-1----:R-:W-:Y:S01]  /*a940*/  IMAD.WIDE R12, R83.reuse, 0x4, R68 ;  /* 0x00000004530c7825 */ /* 0x042fe200078e0244 */
[----:B----4-:R-:W-:Y:S01]  /*a950*/  @P2 STG.E [R80.64], R28 ;  /* 0x0000001c50002986 */ /* 0x010fe2000c101908 */
[----:B------:R-:W-:Y:S02]  /*a960*/  ISETP.LT.AND P4, PT, R194, c[0x0][0x178], !P4 ;  /* 0x00005e00c2007a0c */ /* 0x000fe40006781270 */
[----:B------:R-:W-:Y:S01]  /*a970*/  IMAD.WIDE R16, R83, 0x4, R22 ;  /* 0x0000000453107825 */ /* 0x000fe200078e0216 */
[----:B------:R1:W-:Y:S01]  /*a980*/  @P1 STG.E [R12.64], R9 ;  /* 0x000000090c001986 */ /* 0x0003e2000c101908 */
[----:B------:R-:W-:Y:S02]  /*a990*/  IADD3 R2, R192, 0x8, RZ ;  /* 0x00000008c0027810 */ /* 0x000fe40007ffe0ff */
[----:B-----5:R-:W-:Y:S01]  /*a9a0*/  IMAD.WIDE R32, R129, 0x4, R68 ;  /* 0x0000000481207825 */ /* 0x020fe200078e0244 */
[----:B------:R2:W-:Y:S01]  /*a9b0*/  @P5 STG.E [R16.64], R29 ;  /* 0x0000001d10005986 */ /* 0x0005e2000c101908 */
[----:B------:R-:W-:-:S02]  /*a9c0*/  ISETP.LT.AND P5, PT, R193, c[0x0][0x178], !P3 ;  /* 0x00005e00c1007a0c */ /* 0x000fc40005fa1270 */
[----:B------:R-:W-:Y:S01]  /*a9d0*/  ISETP.LT.AND P3, PT, R194, c[0x0][0x178], !P3 ;  /* 0x00005e00c2007a0c */ /* 0x000fe20005f61270 */
[C---:B------:R-:W-:Y:S01]  /*a9e0*/  IMAD.WIDE R40, R129.reuse, 0x4, R22 ;  /* 0x0000000481287825 */ /* 0x040fe200078e0216 */
[----:B------:R-:W-:Y:S01]  /*a9f0*/  IADD3 R129, R129, c[0x0][0x198], RZ ;  /* 0x0000660081817a10 */ /* 0x000fe20007ffe0ff */
[----:B------:R-:W-:Y:S01]  /*aa00*/  @P6 STG.E [R32.64], R4 ;  /* 0x0000000420006986 */ /* 0x000fe2000c101908 */
[----:B------:R-:W-:Y:S02]  /*aa10*/  ISETP.GE.AND P0, PT, R2, c[0x0][0x17c], PT ;  /* 0x00005f0002007a0c */ /* 0x000fe40003f06270 */
[----:B------:R-:W-:Y:S01]  /*aa20*/  IADD3 R2, R192, 0x9, RZ ;  /* 0x00000009c0027810 */ /* 0x000fe20007ffe0ff */
[C---:B-1----:R-:W-:Y:S01]  /*aa30*/  IMAD.WIDE R8, R129.reuse, 0x4, R68 ;  /* 0x0000000481087825 */ /* 0x042fe200078e0244 */
[----:B------:R-:W-:Y:S01]  /*aa40*/  @P4 STG.E [R40.64], R24 ;  /* 0x0000001828004986 */ /* 0x000fe2000c101908 */
[C---:B------:R-:W-:Y:S02]  /*aa50*/  IADD3 R71, R129.reuse, c[0x0][0x198], RZ ;  /* 0x0000660081477a10 */ /* 0x040fe40007ffe0ff */
[----:B------:R-:W-:Y:S01]  /*aa60*/  IMAD.WIDE R12, R129, 0x4, R22 ;  /* 0x00000004810c7825 */ /* 0x000fe200078e0216 */
[----:B------:R-:W-:Y:S01]  /*aa70*/  ISETP.GE.AND P2, PT, R2, c[0x0][0x17c], PT ;  /* 0x00005f0002007a0c */ /* 0x000fe20003f46270 */
[----:B------:R1:W-:Y:S01]  /*aa80*/  @P5 STG.E [R8.64], R5 ;  /* 0x0000000508005986 */ /* 0x0003e2000c101908 */
[----:B------:R-:W-:Y:S01]  /*aa90*/  ISETP.LT.AND P6, PT, R193, c[0x0][0x178], !P0 ;  /* 0x00005e00c1007a0c */ /* 0x000fe200047c1270 */
[----:B--2---:R-:W-:Y:S01]  /*aaa0*/  IMAD.WIDE R16, R71, 0x4, R68 ;  /* 0x0000000447107825 */ /* 0x004fe200078e0244 */
[C---:B------:R-:W-:Y:S01]  /*aab0*/  ISETP.LT.AND P0, PT, R194.reuse, c[0x0][0x178], !P0 ;  /* 0x00005e00c2007a0c */ /* 0x040fe20004701270 */
[----:B------:R2:W-:Y:S01]  /*aac0*/  @P3 STG.E [R12.64], R25 ;  /* 0x000000190c003986 */ /* 0x0005e2000c101908 */
[----:B------:R-:W-:Y:S01]  /*aad0*/  ISETP.LT.AND P3, PT, R193, c[0x0][0x178], !P2 ;  /* 0x00005e00c1007a0c */ /* 0x000fe20005761270 */
[----:B------:R-:W-:Y:S01]  /*aae0*/  IMAD.WIDE R28, R71, 0x4, R22 ;  /* 0x00000004471c7825 */ /* 0x000fe200078e0216 */
[----:B------:R-:W-:-:S02]  /*aaf0*/  ISETP.LT.AND P2, PT, R194, c[0x0][0x178], !P2 ;  /* 0x00005e00c2007a0c */ /* 0x000fc40005741270 */
[----:B------:R-:W-:Y:S02]  /*ab00*/  IADD3 R2, R192, 0xa, RZ ;  /* 0x0000000ac0027810 */ /* 0x000fe40007ffe0ff */
[----:B------:R-:W-:Y:S02]  /*ab10*/  IADD3 R71, R71, c[0x0][0x198], RZ ;  /* 0x0000660047477a10 */ /* 0x000fe40007ffe0ff */
[----:B------:R-:W-:Y:S01]  /*ab20*/  ISETP.GE.AND P1, PT, R2, c[0x0][0x17c], PT ;  /* 0x00005f0002007a0c */ /* 0x000fe20003f26270 */
[----:B------:R3:W-:Y:S01]  /*ab30*/  @P6 STG.E [R16.64], R18 ;  /* 0x0000001210006986 */ /* 0x0007e2000c101908 */
[----:B------:R-:W-:Y:S01]  /*ab40*/  IADD3 R2, R192, 0xb, RZ ;  /* 0x0000000bc0027810 */ /* 0x000fe20007ffe0ff */
[C---:B-1----:R-:W-:Y:S01]  /*ab50*/  IMAD.WIDE R4, R71.reuse, 0x4, R68 ;  /* 0x0000000447047825 */ /* 0x042fe200078e0244 */
[C---:B------:R-:W-:Y:S01]  /*ab60*/  IADD3 R33, R71.reuse, c[0x0][0x198], RZ ;  /* 0x0000660047217a10 */ /* 0x040fe20007ffe0ff */
[----:B------:R-:W-:Y:S01]  /*ab70*/  @P0 STG.E [R28.64], R42 ;  /* 0x0000002a1c000986 */ /* 0x000fe2000c101908 */
[----:B------:R-:W-:Y:S01]  /*ab80*/  ISETP.GE.AND P4, PT, R2, c[0x0][0x17c], PT ;  /* 0x00005f0002007a0c */ /* 0x000fe20003f86270 */
[----:B------:R-:W-:Y:S01]  /*ab90*/  IMAD.WIDE R8, R71, 0x4, R22 ;  /* 0x0000000447087825 */ /* 0x000fe200078e0216 */
[----:B------:R-:W-:Y:S01]  /*aba0*/  ISETP.LT.AND P6, PT, R193, c[0x0][0x178], !P1 ;  /* 0x00005e00c1007a0c */ /* 0x000fe20004fc1270 */
[----:B------:R1:W-:Y:S01]  /*abb0*/  @P3 STG.E [R4.64], R19 ;  /* 0x0000001304003986 */ /* 0x0003e2000c101908 */
[----:B------:R-:W-:Y:S01]  /*abc0*/  ISETP.LT.AND P1, PT, R194, c[0x0][0x178], !P1 ;  /* 0x00005e00c2007a0c */ /* 0x000fe20004f21270 */
[----:B--2---:R-:W-:Y:S01]  /*abd0*/  IMAD.WIDE R12, R33, 0x4, R68 ;  /* 0x00000004210c7825 */ /* 0x004fe200078e0244 */
[----:B------:R-:W-:Y:S01]  /*abe0*/  IADD3 R2, R192, 0xc, RZ ;  /* 0x0000000cc0027810 */ /* 0x000fe20007ffe0ff */
[----:B------:R2:W-:Y:S01]  /*abf0*/  @P2 STG.E [R8.64], R43 ;  /* 0x0000002b08002986 */ /* 0x0005e2000c101908 */
[----:B------:R-:W-:Y:S01]  /*ac00*/  ISETP.LT.AND P2, PT, R193, c[0x0][0x178], !P4 ;  /* 0x00005e00c1007a0c */ /* 0x000fe20006741270 */
[----:B---3--:R-:W-:Y:S01]  /*ac10*/  IMAD.WIDE R16, R33, 0x4, R22 ;  /* 0x0000000421107825 */ /* 0x008fe200078e0216 */
[----:B------:R-:W-:-:S02]  /*ac20*/  ISETP.LT.AND P4, PT, R194, c[0x0][0x178], !P4 ;  /* 0x00005e00c2007a0c */ /* 0x000fc40006781270 */
[----:B------:R-:W-:Y:S02]  /*ac30*/  IADD3 R33, R33, c[0x0][0x198], RZ ;  /* 0x0000660021217a10 */ /* 0x000fe40007ffe0ff */
[----:B------:R-:W-:Y:S01]  /*ac40*/  ISETP.GE.AND P5, PT, R2, c[0x0][0x17c], PT ;  /* 0x00005f0002007a0c */ /* 0x000fe20003fa6270 */
[----:B------:R3:W-:Y:S01]  /*ac50*/  @P6 STG.E [R12.64], R14 ;  /* 0x0000000e0c006986 */ /* 0x0007e2000c101908 */
[----:B------:R-:W-:Y:S01]  /*ac60*/  IADD3 R2, R192, 0xd, RZ ;  /* 0x0000000dc0027810 */ /* 0x000fe20007ffe0ff */
[C---:B-1----:R-:W-:Y:S01]  /*ac70*/  IMAD.WIDE R4, R33.reuse, 0x4, R68 ;  /* 0x0000000421047825 */ /* 0x042fe200078e0244 */
[C---:B------:R-:W-:Y:S01]  /*ac80*/  IADD3 R19, R33.reuse, c[0x0][0x198], RZ ;  /* 0x0000660021137a10 */ /* 0x040fe20007ffe0ff */
[----:B------:R1:W-:Y:S01]  /*ac90*/  @P1 STG.E [R16.64], R34 ;  /* 0x0000002210001986 */ /* 0x0003e2000c101908 */
[----:B------:R-:W-:Y:S01]  /*aca0*/  ISETP.GE.AND P0, PT, R2, c[0x0][0x17c], PT ;  /* 0x00005f0002007a0c */ /* 0x000fe20003f06270 */
[----:B--2---:R-:W-:Y:S01]  /*acb0*/  IMAD.WIDE R8, R33, 0x4, R22 ;  /* 0x0000000421087825 */ /* 0x004fe200078e0216 */
[----:B------:R-:W-:Y:S01]  /*acc0*/  ISETP.LT.AND P6, PT, R193, c[0x0][0x178], !P5 ;  /* 0x00005e00c1007a0c */ /* 0x000fe20006fc1270 */
[----:B------:R2:W-:Y:S01]  /*acd0*/  @P2 STG.E [R4.64], R15 ;  /* 0x0000000f04002986 */ /* 0x0005e2000c101908 */
[----:B------:R-:W-:-:S02]  /*ace0*/  ISETP.LT.AND P5, PT, R194, c[0x0][0x178], !P5 ;  /* 0x00005e00c2007a0c */ /* 0x000fc40006fa1270 */
[----:B------:R-:W-:Y:S01]  /*acf0*/  IADD3 R2, R192, 0xe, RZ ;  /* 0x0000000ec0027810 */ /* 0x000fe20007ffe0ff */
[----:B------:R4:W-:Y:S01]  /*ad00*/  @P4 STG.E [R8.64], R35 ;  /* 0x0000002308004986 */ /* 0x0009e2000c101908 */
[----:B------:R-:W-:Y:S01]  /*ad10*/  ISETP.LT.AND P4, PT, R193, c[0x0][0x178], !P0 ;  /* 0x00005e00c1007a0c */ /* 0x000fe20004781270 */
[C---:B---3--:R-:W-:Y:S01]  /*ad20*/  IMAD.WIDE R12, R19.reuse, 0x4, R68 ;  /* 0x00000004130c7825 */ /* 0x048fe200078e0244 */
[----:B------:R-:W-:Y:S01]  /*ad30*/  ISETP.LT.AND P0, PT, R194, c[0x0][0x178], !P0 ;  /* 0x00005e00c2007a0c */ /* 0x000fe20004701270 */
[----:B------:R-:W-:Y:S01]  /*ad40*/  LDS.128 R32, [R3] ;  /* 0x0000000003207984 */ /* 0x000fe20000000c00 */
[----:B------:R-:W-:Y:S01]  /*ad50*/  ISETP.GE.AND P3, PT, R2, c[0x0][0x17c], PT ;  /* 0x00005f0002007a0c */ /* 0x000fe20003f66270 */
[C---:B-1----:R-:W-:Y:S01]  /*ad60*/  IMAD.WIDE R16, R19.reuse, 0x4, R22 ;  /* 0x0000000413107825 */ /* 0x042fe200078e0216 */
[----:B------:R-:W-:Y:S01]  /*ad70*/  IADD3 R19, R19, c[0x0][0x198], RZ ;  /* 0x0000660013137a10 */ /* 0x000fe20007ffe0ff */
[----:B------:R1:W-:Y:S01]  /*ad80*/  @P6 STG.E [R12.64], R10 ;  /* 0x0000000a0c006986 */ /* 0x0003e2000c101908 */
[----:B------:R-:W-:-:S02]  /*ad90*/  IADD3 R2, R192, 0xf, RZ ;  /* 0x0000000fc0027810 */ /* 0x000fc40007ffe0ff */
[C---:B------:R-:W-:Y:S01]  /*ada0*/  IADD3 R25, R19.reuse, c[0x0][0x198], RZ ;  /* 0x0000660013197a10 */ /* 0x040fe20007ffe0ff */
[----:B--2---:R-:W-:Y:S01]  /*adb0*/  IMAD.WIDE R4, R19, 0x4, R68 ;  /* 0x0000000413047825 */ /* 0x004fe200078e0244 */
[----:B------:R-:W-:Y:S01]  /*adc0*/  ISETP.GE.AND P1, PT, R2, c[0x0][0x17c], PT ;  /* 0x00005f0002007a0c */ /* 0x000fe20003f26270 */
[----:B------:R-:W-:Y:S01]  /*add0*/  @P5 STG.E [R16.64], R30 ;  /* 0x0000001e10005986 */ /* 0x000fe2000c101908 */
[----:B------:R-:W-:Y:S01]  /*ade0*/  ISETP.LT.AND P6, PT, R193, c[0x0][0x178], !P3 ;  /* 0x00005e00c1007a0c */ /* 0x000fe20005fc1270 */
[----:B----4-:R-:W-:Y:S01]  /*adf0*/  IMAD.WIDE R8, R19, 0x4, R22 ;  /* 0x0000000413087825 */ /* 0x010fe200078e0216 */
[----:B------:R-:W-:Y:S01]  /*ae00*/  ISETP.LT.AND P3, PT, R194, c[0x0][0x178], !P3 ;  /* 0x00005e00c2007a0c */ /* 0x000fe20005f61270 */
[----:B------:R2:W-:Y:S01]  /*ae10*/  @P4 STG.E [R4.64], R11 ;  /* 0x0000000b04004986 */ /* 0x0005e2000c101908 */
[----:B------:R-:W-:Y:S01]  /*ae20*/  IADD3 R2, R192, 0x10, RZ ;  /* 0x00000010c0027810 */ /* 0x000fe20007ffe0ff */
[----:B-1----:R-:W-:Y:S02]  /*ae30*/  IMAD.WIDE R12, R25, 0x4, R68 ;  /* 0x00000004190c7825 */ /* 0x002fe400078e0244 */
[----:B------:R1:W-:Y:S01]  /*ae40*/  @P0 STG.E [R8.64], R31 ;  /* 0x0000001f08000986 */ /* 0x0003e2000c101908 */
[----:B------:R-:W-:Y:S01]  /*ae50*/  ISETP.LT.AND P0, PT, R193, c[0x0][0x178], !P1 ;  /* 0x00005e00c1007a0c */ /* 0x000fe20004f01270 */
[----:B------:R-:W-:Y:S01]  /*ae60*/  IMAD.WIDE R14, R25, 0x4, R22 ;  /* 0x00000004190e7825 */ /* 0x000fe200078e0216 */
[----:B------:R-:W-:-:S02]  /*ae70*/  ISETP.LT.AND P1, PT, R194, c[0x0][0x178], !P1 ;  /* 0x00005e00c2007a0c */ /* 0x000fc40004f21270 */
[----:B------:R-:W-:Y:S01]  /*ae80*/  IADD3 R25, R25, c[0x0][0x198], RZ ;  /* 0x0000660019197a10 */ /* 0x000fe20007ffe0ff */
[----:B------:R3:W-:Y:S01]  /*ae90*/  @P6 STG.E [R12.64], R6 ;  /* 0x000000060c006986 */ /* 0x0007e2000c101908 */
[----:B------:R-:W-:Y:S02]  /*aea0*/  ISETP.GE.AND P2, PT, R2, c[0x0][0x17c], PT ;  /* 0x00005f0002007a0c */ /* 0x000fe40003f46270 */
[----:B------:R-:W-:Y:S01]  /*aeb0*/  IADD3 R2, R192, 0x11, RZ ;  /* 0x00000011c0027810 */ /* 0x000fe20007ffe0ff */
[C---:B--2---:R-:W-:Y:S01]  /*aec0*/  IMAD.WIDE R4, R25.reuse, 0x4, R68 ;  /* 0x0000000419047825 */ /* 0x044fe200078e0244 */
[----:B------:R-:W-:Y:S01]  /*aed0*/  @P3 STG.E [R14.64], R26 ;  /* 0x0000001a0e003986 */ /* 0x000fe2000c101908 */
[C---:B------:R-:W-:Y:S02]  /*aee0*/  IADD3 R17, R25.reuse, c[0x0][0x198], RZ ;  /* 0x0000660019117a10 */ /* 0x040fe40007ffe0ff */
[----:B-1----:R-:W-:Y:S01]  /*aef0*/  IMAD.WIDE R8, R25, 0x4, R22 ;  /* 0x0000000419087825 */ /* 0x002fe200078e0216 */
[----:B------:R-:W-:Y:S01]  /*af00*/  ISETP.GE.AND P5, PT, R2, c[0x0][0x17c], PT ;  /* 0x00005f0002007a0c */ /* 0x000fe20003fa6270 */
[----:B------:R1:W-:Y:S01]  /*af10*/  @P0 STG.E [R4.64], R7 ;  /* 0x0000000704000986 */ /* 0x0003e2000c101908 */
[----:B------:R-:W-:Y:S01]  /*af20*/  ISETP.LT.AND P6, PT, R193, c[0x0][0x178], !P2 ;  /* 0x00005e00c1007a0c */ /* 0x000fe200057c1270 */
[----:B------:R-:W-:Y:S01]  /*af30*/  IMAD.WIDE R10, R17, 0x4, R68 ;  /* 0x00000004110a7825 */ /* 0x000fe200078e0244 */
[C---:B------:R-:W-:Y:S01]  /*af40*/  ISETP.LT.AND P2, PT, R194.reuse, c[0x0][0x178], !P2 ;  /* 0x00005e00c2007a0c */ /* 0x040fe20005741270 */
[----:B------:R2:W-:Y:S01]  /*af50*/  @P1 STG.E [R8.64], R27 ;  /* 0x0000001b08001986 */ /* 0x0005e2000c101908 */
[----:B------:R-:W-:Y:S01]  /*af60*/  ISETP.LT.AND P1, PT, R193, c[0x0][0x178], !P5 ;  /* 0x00005e00c1007a0c */ /* 0x000fe20006f21270 */
[----:B---3--:R-:W-:Y:S01]  /*af70*/  IMAD.WIDE R12, R17, 0x4, R22 ;  /* 0x00000004110c7825 */ /* 0x008fe200078e0216 */
        /* <DEDUP_REMOVED lines=36> */
[----:B------:R-:W-:Y:S02]  /*b1c0*/  ISETP.LT.AND P2, PT, R194, c[0x0][0x178], !P2 ;  /* 0x00005e00c2007a0c */ /* 0x000fe40005741270 */
        /* <DEDUP_REMOVED lines=8> */
[----:B------:R2:W-:Y:S01]  /*b250*/  @P0 STG.E [R10.64], R72 ;  /* 0x000000480a000986 */ /* 0x0005e2000c101908 */
[----:B------:R-:W-:Y:S01]  /*b260*/  ISETP.LT.AND P6, PT, R193, c[0x0][0x178], !P1 ;  /* 0x00005e00c1007a0c */ /* 0x000fe20004fc1270 */
[----:B----4-:R-:W-:Y:S01]  /*b270*/  IMAD.WIDE R6, R13, 0x4, R22 ;  /* 0x000000040d067825 */ /* 0x010fe200078e0216 */
[----:B------:R-:W-:Y:S01]  /*b280*/  ISETP.LT.AND P1, PT, R194, c[0x0][0x178], !P1 ;  /* 0x00005e00c2007a0c */ /* 0x000fe20004f21270 */
[----:B------:R3:W-:Y:S01]  /*b290*/  @P3 STG.E [R4.64], R49 ;  /* 0x0000003104003986 */ /* 0x0007e2000c101908 */
[----:B------:R-:W-:Y:S01]  /*b2a0*/  IADD3 R2, R192, 0x18, RZ ;  /* 0x00000018c0027810 */ /* 0x000fe20007ffe0ff */
[----:B-1----:R-:W-:Y:S02]  /*b2b0*/  IMAD.WIDE R8, R15, 0x4, R68 ;  /* 0x000000040f087825 */ /* 0x002fe400078e0244 */
[----:B------:R1:W-:Y:S01]  /*b2c0*/  @P2 STG.E [R6.64], R73 ;  /* 0x0000004906002986 */ /* 0x0003e2000c101908 */
[----:B------:R-:W-:-:S02]  /*b2d0*/  ISETP.LT.AND P2, PT, R193, c[0x0][0x178], !P4 ;  /* 0x00005e00c1007a0c */ /* 0x000fc40006741270 */
[----:B------:R-:W-:Y:S01]  /*b2e0*/  ISETP.LT.AND P4, PT, R194, c[0x0][0x178], !P4 ;  /* 0x00005e00c2007a0c */ /* 0x000fe20006781270 */
[C---:B--2---:R-:W-:Y:S01]  /*b2f0*/  IMAD.WIDE R10, R15.reuse, 0x4, R22 ;  /* 0x000000040f0a7825 */ /* 0x044fe200078e0216 */
[----:B------:R-:W-:Y:S01]  /*b300*/  IADD3 R15, R15, c[0x0][0x198], RZ ;  /* 0x000066000f0f7a10 */ /* 0x000fe20007ffe0ff */
[----:B------:R2:W-:Y:S01]  /*b310*/  @P6 STG.E [R8.64], R36 ;  /* 0x0000002408006986 */ /* 0x0005e2000c101908 */
[----:B------:R-:W-:Y:S02]  /*b320*/  ISETP.GE.AND P5, PT, R2, c[0x0][0x17c], PT ;  /* 0x00005f0002007a0c */ /* 0x000fe40003fa6270 */
[----:B------:R-:W-:Y:S01]  /*b330*/  IADD3 R2, R192, 0x19, RZ ;  /* 0x00000019c0027810 */ /* 0x000fe20007ffe0ff */
[C---:B---3--:R-:W-:Y:S01]  /*b340*/  IMAD.WIDE R4, R15.reuse, 0x4, R68 ;  /* 0x000000040f047825 */ /* 0x048fe200078e0244 */
[----:B------:R3:W-:Y:S01]  /*b350*/  @P1 STG.E [R10.64], R64 ;  /* 0x000000400a001986 */ /* 0x0007e2000c101908 */
[C---:B------:R-:W-:Y:S02]  /*b360*/  IADD3 R13, R15.reuse, c[0x0][0x198], RZ ;  /* 0x000066000f0d7a10 */ /* 0x040fe40007ffe0ff */
[----:B-1----:R-:W-:Y:S01]  /*b370*/  IMAD.WIDE R6, R15, 0x4, R22 ;  /* 0x000000040f067825 */ /* 0x002fe200078e0216 */
[----:B------:R-:W-:Y:S01]  /*b380*/  ISETP.GE.AND P0, PT, R2, c[0x0][0x17c], PT ;  /* 0x00005f0002007a0c */ /* 0x000fe20003f06270 */
[----:B------:R1:W-:Y:S01]  /*b390*/  @P2 STG.E [R4.64], R37 ;  /* 0x0000002504002986 */ /* 0x0003e2000c101908 */
[----:B------:R-:W-:Y:S01]  /*b3a0*/  ISETP.LT.AND P6, PT, R193, c[0x0][0x178], !P5 ;  /* 0x00005e00c1007a0c */ /* 0x000fe20006fc1270 */
[----:B--2---:R-:W-:Y:S01]  /*b3b0*/  IMAD.WIDE R8, R13, 0x4, R68 ;  /* 0x000000040d087825 */ /* 0x004fe200078e0244 */
[----:B------:R-:W-:Y:S01]  /*b3c0*/  ISETP.LT.AND P5, PT, R194, c[0x0][0x178], !P5 ;  /* 0x00005e00c2007a0c */ /* 0x000fe20006fa1270 */
[----:B------:R2:W-:Y:S01]  /*b3d0*/  @P4 STG.E [R6.64], R65 ;  /* 0x0000004106004986 */ /* 0x0005e2000c101908 */
[----:B------:R-:W-:-:S02]  /*b3e0*/  ISETP.LT.AND P4, PT, R193, c[0x0][0x178], !P0 ;  /* 0x00005e00c1007a0c */ /* 0x000fc40004781270 */
[----:B------:R-:W-:Y:S01]  /*b3f0*/  ISETP.LT.AND P0, PT, R194, c[0x0][0x178], !P0 ;  /* 0x00005e00c2007a0c */ /* 0x000fe20004701270 */
[C---:B---3--:R-:W-:Y:S01]  /*b400*/  IMAD.WIDE R10, R13.reuse, 0x4, R22 ;  /* 0x000000040d0a7825 */ /* 0x048fe200078e0216 */
[----:B------:R-:W-:Y:S02]  /*b410*/  IADD3 R2, R192, 0x1a, RZ ;  /* 0x0000001ac0027810 */ /* 0x000fe40007ffe0ff */
        /* <DEDUP_REMOVED lines=76> */
[----:B------:R-:W-:Y:S01]  /*b8e0*/  ISETP.LT.AND P4, PT, R193, c[0x0][0x178], !P1 ;  /* 0x00005e00c1007a0c */ /* 0x000fe20004f81270 */
[C---:B--2---:R-:W-:Y:S01]  /*b8f0*/  IMAD.WIDE R4, R13.reuse, 0x4, R68 ;  /* 0x000000040d047825 */ /* 0x044fe200078e0244 */
[----:B------:R-:W-:Y:S01]  /*b900*/  ISETP.GE.AND P0, PT, R2, c[0x0][0x17c], PT ;  /* 0x00005f0002007a0c */ /* 0x000fe20003f06270 */
[----:B------:R2:W-:Y:S01]  /*b910*/  @P6 STG.E [R10.64], R124 ;  /* 0x0000007c0a006986 */ /* 0x0005e2000c101908 */
[C---:B------:R-:W-:Y:S01]  /*b920*/  IADD3 R15, R13.reuse, c[0x0][0x198], RZ ;  /* 0x000066000d0f7a10 */ /* 0x040fe20007ffe0ff */
        /* <DEDUP_REMOVED lines=13> */
[----:B---3--:R-:W-:Y:S01]  /*ba00*/  IMAD.WIDE R4, R15, 0x4, R68 ;  /* 0x000000040f047825 */ /* 0x008fe200078e0244 */
[----:B------:R3:W-:Y:S01]  /*ba10*/  @P6 STG.E [R10.64], R120 ;  /* 0x000000780a006986 */ /* 0x0007e2000c101908 */
[----:B------:R-:W-:Y:S02]  /*ba20*/  ISETP.LT.AND P6, PT, R193, c[0x0][0x178], !P5 ;  /* 0x00005e00c1007a0c */ /* 0x000fe40006fc1270 */
[C---:B-1----:R-:W-:Y:S01]  /*ba30*/  IMAD.WIDE R6, R15.reuse, 0x4, R22 ;  /* 0x000000040f067825 */ /* 0x042fe200078e0216 */
[----:B------:R-:W-:Y:S01]  /*ba40*/  ISETP.GE.AND P1, PT, R2, c[0x0][0x17c], PT ;  /* 0x00005f0002007a0c */ /* 0x000fe20003f26270 */
[----:B------:R1:W-:Y:S01]  /*ba50*/  @P2 STG.E [R4.64], R97 ;  /* 0x0000006104002986 */ /* 0x0003e2000c101908 */
[----:B------:R-:W-:-:S02]  /*ba60*/  IADD3 R13, R15, c[0x0][0x198], RZ ;  /* 0x000066000f0d7a10 */ /* 0x000fc40007ffe0ff */
[C---:B------:R-:W-:Y:S01]  /*ba70*/  ISETP.LT.AND P5, PT, R194.reuse, c[0x0][0x178], !P5 ;  /* 0x00005e00c2007a0c */ /* 0x040fe20006fa1270 */
[----:B------:R4:W-:Y:S01]  /*ba80*/  @P0 STG.E [R6.64], R121 ;  /* 0x0000007906000986 */ /* 0x0009e2000c101908 */
[----:B------:R-:W-:Y:S01]  /*ba90*/  ISETP.LT.AND P0, PT, R193, c[0x0][0x178], !P1 ;  /* 0x00005e00c1007a0c */ /* 0x000fe20004f01270 */
[C---:B--2---:R-:W-:Y:S01]  /*baa0*/  IMAD.WIDE R8, R13.reuse, 0x4, R68 ;  /* 0x000000040d087825 */ /* 0x044fe200078e0244 */
[----:B------:R-:W-:Y:S02]  /*bab0*/  ISETP.LT.AND P1, PT, R194, c[0x0][0x178], !P1 ;  /* 0x00005e00c2007a0c */ /* 0x000fe40004f21270 */
[----:B------:R-:W-:Y:S01]  /*bac0*/  IADD3 R2, R192, 0x26, RZ ;  /* 0x00000026c0027810 */ /* 0x000fe20007ffe0ff */
[C---:B---3--:R-:W-:Y:S01]  /*bad0*/  IMAD.WIDE R10, R13.reuse, 0x4, R22 ;  /* 0x000000040d0a7825 */ /* 0x048fe200078e0216 */
[----:B------:R-:W-:Y:S01]  /*bae0*/  IADD3 R13, R13, c[0x0][0x198], RZ ;  /* 0x000066000d0d7a10 */ /* 0x000fe20007ffe0ff */
[----:B------:R2:W-:Y:S01]  /*baf0*/  @P6 STG.E [R8.64], R60 ;  /* 0x0000003c08006986 */ /* 0x0005e2000c101908 */
[----:B------:R-:W-:-:S02]  /*bb00*/  ISETP.GE.AND P3, PT, R2, c[0x0][0x17c], PT ;  /* 0x00005f0002007a0c */ /* 0x000fc40003f66270 */
[----:B------:R-:W-:Y:S01]  /*bb10*/  IADD3 R2, R192, 0x27, RZ ;  /* 0x00000027c0027810 */ /* 0x000fe20007ffe0ff */
[----:B-1----:R-:W-:Y:S01]  /*bb20*/  IMAD.WIDE R4, R13, 0x4, R68 ;  /* 0x000000040d047825 */ /* 0x002fe200078e0244 */
[----:B------:R1:W-:Y:S01]  /*bb30*/  @P5 STG.E [R10.64], R116 ;  /* 0x000000740a005986 */ /* 0x0003e2000c101908 */
[----:B------:R-:W-:Y:S02]  /*bb40*/  ISETP.LT.AND P5, PT, R193, c[0x0][0x178], !P3 ;  /* 0x00005e00c1007a0c */ /* 0x000fe40005fa1270 */
[C---:B----4-:R-:W-:Y:S01]  /*bb50*/  IMAD.WIDE R6, R13.reuse, 0x4, R22 ;  /* 0x000000040d067825 */ /* 0x050fe200078e0216 */
[----:B------:R-:W-:Y:S01]  /*bb60*/  ISETP.GE.AND P4, PT, R2, c[0x0][0x17c], PT ;  /* 0x00005f0002007a0c */ /* 0x000fe20003f86270 */
[----:B------:R3:W-:Y:S01]  /*bb70*/  @P0 STG.E [R4.64], R61 ;  /* 0x0000003d04000986 */ /* 0x0007e2000c101908 */
[----:B------:R-:W-:Y:S02]  /*bb80*/  IADD3 R15, R13, c[0x0][0x198], RZ ;  /* 0x000066000d0f7a10 */ /* 0x000fe40007ffe0ff */
[C---:B------:R-:W-:Y:S01]  /*bb90*/  ISETP.LT.AND P6, PT, R194.reuse, c[0x0][0x178], !P3 ;  /* 0x00005e00c2007a0c */ /* 0x040fe20005fc1270 */
[----:B------:R4:W-:Y:S01]  /*bba0*/  @P1 STG.E [R6.64], R117 ;  /* 0x0000007506001986 */ /* 0x0009e2000c101908 */
[----:B------:R-:W-:Y:S01]  /*bbb0*/  ISETP.LT.AND P1, PT, R193, c[0x0][0x178], !P4 ;  /* 0x00005e00c1007a0c */ /* 0x000fe20006721270 */
[----:B--2---:R-:W-:Y:S01]  /*bbc0*/  IMAD.WIDE R8, R15, 0x4, R68 ;  /* 0x000000040f087825 */ /* 0x004fe200078e0244 */
[----:B------:R-:W-:-:S02]  /*bbd0*/  ISETP.LT.AND P4, PT, R194, c[0x0][0x178], !P4 ;  /* 0x00005e00c2007a0c */ /* 0x000fc40006781270 */
[----:B------:R-:W-:Y:S01]  /*bbe0*/  IADD3 R2, R192, 0x28, RZ ;  /* 0x00000028c0027810 */ /* 0x000fe20007ffe0ff */
[C---:B-1----:R-:W-:Y:S01]  /*bbf0*/  IMAD.WIDE R10, R15.reuse, 0x4, R22 ;  /* 0x000000040f0a7825 */ /* 0x042fe200078e0216 */
[----:B------:R-:W-:Y:S01]  /*bc00*/  IADD3 R15, R15, c[0x0][0x198], RZ ;  /* 0x000066000f0f7a10 */ /* 0x000fe20007ffe0ff */
[----:B------:R1:W-:Y:S01]  /*bc10*/  @P5 STG.E [R8.64], R44 ;  /* 0x0000002c08005986 */ /* 0x0003e2000c101908 */
[----:B------:R-:W-:Y:S02]  /*bc20*/  ISETP.GE.AND P2, PT, R2, c[0x0][0x17c], PT ;  /* 0x00005f0002007a0c */ /* 0x000fe40003f46270 */
[----:B------:R-:W-:Y:S01]  /*bc30*/  IADD3 R2, R192, 0x29, RZ ;  /* 0x00000029c0027810 */ /* 0x000fe20007ffe0ff */
[----:B---3--:R-:W-:Y:S01]  /*bc40*/  IMAD.WIDE R4, R15, 0x4, R68 ;  /* 0x000000040f047825 */ /* 0x008fe200078e0244 */
[----:B------:R-:W-:Y:S01]  /*bc50*/  ISETP.LT.AND P5, PT, R193, c[0x0][0x178], !P2 ;  /* 0x00005e00c1007a0c */ /* 0x000fe200057a1270 */
[----:B------:R2:W-:Y:S01]  /*bc60*/  @P6 STG.E [R10.64], R104 ;  /* 0x000000680a006986 */ /* 0x0005e2000c101908 */
[----:B------:R-:W-:Y:S01]  /*bc70*/  ISETP.GE.AND P3, PT, R2, c[0x0][0x17c], PT ;  /* 0x00005f0002007a0c */ /* 0x000fe20003f66270 */
[C---:B----4-:R-:W-:Y:S01]  /*bc80*/  IMAD.WIDE R6, R15.reuse, 0x4, R22 ;  /* 0x000000040f067825 */ /* 0x050fe200078e0216 */
[----:B------:R-:W-:Y:S01]  /*bc90*/  IADD3 R13, R15, c[0x0][0x198], RZ ;  /* 0x000066000f0d7a10 */ /* 0x000fe20007ffe0ff */
[----:B------:R3:W-:Y:S01]  /*bca0*/  @P1 STG.E [R4.64], R45 ;  /* 0x0000002d04001986 */ /* 0x0007e2000c101908 */
[----:B------:R-:W-:-:S02]  /*bcb0*/  ISETP.LT.AND P6, PT, R194, c[0x0][0x178], !P2 ;  /* 0x00005e00c2007a0c */ /* 0x000fc400057c1270 */
[----:B------:R-:W-:Y:S01]  /*bcc0*/  IADD3 R2, R192, 0x2a, RZ ;  /* 0x0000002ac0027810 */ /* 0x000fe20007ffe0ff */
[----:B------:R4:W-:Y:S01]  /*bcd0*/  @P4 STG.E [R6.64], R105 ;  /* 0x0000006906004986 */ /* 0x0009e2000c101908 */
[----:B------:R-:W-:Y:S01]  /*bce0*/  ISETP.LT.AND P4, PT, R193, c[0x0][0x178], !P3 ;  /* 0x00005e00c1007a0c */ /* 0x000fe20005f81270 */
[C---:B-1----:R-:W-:Y:S01]  /*bcf0*/  IMAD.WIDE R8, R13.reuse, 0x4, R68 ;  /* 0x000000040d087825 */ /* 0x042fe200078e0244 */
[----:B------:R-:W-:Y:S02]  /*bd00*/  ISETP.LT.AND P3, PT, R194, c[0x0][0x178], !P3 ;  /* 0x00005e00c2007a0c */ /* 0x000fe40005f61270 */
[----:B------:R-:W-:Y:S01]  /*bd10*/  ISETP.GE.AND P0, PT, R2, c[0x0][0x17c], PT ;  /* 0x00005f0002007a0c */ /* 0x000fe20003f06270 */
[C---:B--2---:R-:W-:Y:S01]  /*bd20*/  IMAD.WIDE R10, R13.reuse, 0x4, R22 ;  /* 0x000000040d0a7825 */ /* 0x044fe200078e0216 */
[----:B------:R-:W-:Y:S01]  /*bd30*/  IADD3 R13, R13, c[0x0][0x198], RZ ;  /* 0x000066000d0d7a10 */ /* 0x000fe20007ffe0ff */
[----:B------:R1:W-:Y:S01]  /*bd40*/  @P5 STG.E [R8.64], R102 ;  /* 0x0000006608005986 */ /* 0x0003e2000c101908 */
[----:B------:R-:W-:-:S02]  /*bd50*/  IADD3 R2, R192, 0x2b, RZ ;  /* 0x0000002bc0027810 */ /* 0x000fc40007ffe0ff */
[----:B------:R-:W-:Y:S01]  /*bd60*/  ISETP.LT.AND P5, PT, R193, c[0x0][0x178], !P0 ;  /* 0x00005e00c1007a0c */ /* 0x000fe200047a1270 */
[C---:B---3--:R-:W-:Y:S01]  /*bd70*/  IMAD.WIDE R4, R13.reuse, 0x4, R68 ;  /* 0x000000040d047825 */ /* 0x048fe200078e0244 */
[----:B------:R-:W-:Y:S01]  /*bd80*/  ISETP.GE.AND P2, PT, R2, c[0x0][0x17c], PT ;  /* 0x00005f0002007a0c */ /* 0x000fe20003f46270 */
[----:B------:R2:W-:Y:S01]  /*bd90*/  @P6 STG.E [R10.64], R126 ;  /* 0x0000007e0a006986 */ /* 0x0005e2000c101908 */
[C---:B------:R-:W-:Y:S01]  /*bda0*/  IADD3 R15, R13.reuse, c[0x0][0x198], RZ ;  /* 0x000066000d0f7a10 */ /* 0x040fe20007ffe0ff */
[----:B----4-:R-:W-:Y:S01]  /*bdb0*/  IMAD.WIDE R6, R13, 0x4, R22 ;  /* 0x000000040d067825 */ /* 0x010fe200078e0216 */
[----:B------:R-:W-:Y:S01]  /*bdc0*/  ISETP.LT.AND P6, PT, R194, c[0x0][0x178], !P0 ;  /* 0x00005e00c2007a0c */ /* 0x000fe200047c1270 */
[----:B------:R-:W-:Y:S01]  /*bdd0*/  @P4 STG.E [R4.64], R103 ;  /* 0x0000006704004986 */ /* 0x000fe2000c101908 */
[----:B------:R-:W-:Y:S01]  /*bde0*/  IADD3 R2, R192, 0x2c, RZ ;  /* 0x0000002cc0027810 */ /* 0x000fe20007ffe0ff */
[----:B-1----:R-:W-:Y:S02]  /*bdf0*/  IMAD.WIDE R8, R15, 0x4, R68 ;  /* 0x000000040f087825 */ /* 0x002fe400078e0244 */
[----:B------:R-:W-:Y:S01]  /*be00*/  @P3 STG.E [R6.64], R127 ;  /* 0x0000007f06003986 */ /* 0x000fe2000c101908 */
[----:B------:R-:W-:-:S02]  /*be10*/  ISETP.LT.AND P3, PT, R193, c[0x0][0x178], !P2 ;  /* 0x00005e00c1007a0c */ /* 0x000fc40005761270 */
[----:B------:R-:W-:Y:S01]  /*be20*/  ISETP.LT.AND P2, PT, R194, c[0x0][0x178], !P2 ;  /* 0x00005e00c2007a0c */ /* 0x000fe20005741270 */
[C---:B--2---:R-:W-:Y:S01]  /*be30*/  IMAD.WIDE R10, R15.reuse, 0x4, R22 ;  /* 0x000000040f0a7825 */ /* 0x044fe200078e0216 */
[----:B------:R-:W-:Y:S01]  /*be40*/  IADD3 R15, R15, c[0x0][0x198], RZ ;  /* 0x000066000f0f7a10 */ /* 0x000fe20007ffe0ff */
[----:B------:R1:W-:Y:S01]  /*be50*/  @P5 STG.E [R8.64], R98 ;  /* 0x0000006208005986 */ /* 0x0003e2000c101908 */
[----:B------:R-:W-:Y:S02]  /*be60*/  ISETP.GE.AND P1, PT, R2, c[0x0][0x17c], PT ;  /* 0x00005f0002007a0c */ /* 0x000fe40003f26270 */
[----:B------:R-:W-:Y:S01]  /*be70*/  IADD3 R2, R192, 0x2d, RZ ;  /* 0x0000002dc0027810 */ /* 0x000fe20007ffe0ff */
[----:B------:R-:W-:Y:S01]  /*be80*/  IMAD.WIDE R12, R15, 0x4, R68 ;  /* 0x000000040f0c7825 */ /* 0x000fe200078e0244 */
[----:B------:R-:W-:Y:S01]  /*be90*/  ISETP.LT.AND P5, PT, R193, c[0x0][0x178], !P1 ;  /* 0x00005e00c1007a0c */ /* 0x000fe20004fa1270 */
[----:B------:R2:W-:Y:S01]  /*bea0*/  @P6 STG.E [R10.64], R122 ;  /* 0x0000007a0a006986 */ /* 0x0005e2000c101908 */
[----:B------:R-:W-:-:S02]  /*beb0*/  ISETP.GE.AND P0, PT, R2, c[0x0][0x17c], PT ;  /* 0x00005f0002007a0c */ /* 0x000fc40003f06270 */
[C---:B------:R-:W-:Y:S01]  /*bec0*/  IADD3 R17, R15.reuse, c[0x0][0x198], RZ ;  /* 0x000066000f117a10 */ /* 0x040fe20007ffe0ff */
[----:B------:R3:W-:Y:S01]  /*bed0*/  @P3 STG.E [R12.64], R99 ;  /* 0x000000630c003986 */ /* 0x0007e2000c101908 */
[----:B------:R-:W-:Y:S01]  /*bee0*/  ISETP.LT.AND P6, PT, R194, c[0x0][0x178], !P1 ;  /* 0x00005e00c2007a0c */ /* 0x000fe20004fc1270 */
[--C-:B-1----:R-:W-:Y:S01]  /*bef0*/  IMAD.WIDE R8, R15, 0x4, R22.reuse ;  /* 0x000000040f087825 */ /* 0x102fe200078e0216 */
[----:B------:R-:W-:Y:S01]  /*bf00*/  IADD3 R2, R192, 0x2e, RZ ;  /* 0x0000002ec0027810 */ /* 0x000fe20007ffe0ff */
[----:B------:R-:W1:Y:S02]  /*bf10*/  LDS.128 R4, [R0] ;  /* 0x0000000000047984 */ /* 0x000e640000000c00 */
[----:B------:R-:W-:Y:S01]  /*bf20*/  IMAD.WIDE R14, R17, 0x4, R22 ;  /* 0x00000004110e7825 */ /* 0x000fe200078e0216 */
[----:B------:R-:W-:Y:S01]  /*bf30*/  ISETP.GE.AND P4, PT, R2, c[0x0][0x17c], PT ;  /* 0x00005f0002007a0c */ /* 0x000fe20003f86270 */
[----:B------:R4:W-:Y:S01]  /*bf40*/  @P2 STG.E [R8.64], R123 ;  /* 0x0000007b08002986 */ /* 0x0009e2000c101908 */
[----:B------:R-:W-:Y:S01]  /*bf50*/  ISETP.LT.AND P2, PT, R193, c[0x0][0x178], !P0 ;  /* 0x00005e00c1007a0c */ /* 0x000fe20004741270 */
[----:B--2---:R-:W-:Y:S01]  /*bf60*/  IMAD.WIDE R10, R17, 0x4, R68 ;  /* 0x00000004110a7825 */ /* 0x004fe200078e0244 */
[----:B------:R-:W-:-:S02]  /*bf70*/  ISETP.LT.AND P0, PT, R194, c[0x0][0x178], !P0 ;  /* 0x00005e00c2007a0c */ /* 0x000fc40004701270 */
[----:B------:R-:W-:Y:S02]  /*bf80*/  IADD3 R17, R17, c[0x0][0x198], RZ ;  /* 0x0000660011117a10 */ /* 0x000fe40007ffe0ff */
[----:B------:R-:W-:Y:S01]  /*bf90*/  IADD3 R2, R192, 0x2f, RZ ;  /* 0x0000002fc0027810 */ /* 0x000fe20007ffe0ff */
[----:B------:R-:W-:Y:S01]  /*bfa0*/  @P5 STG.E [R10.64], R62 ;  /* 0x0000003e0a005986 */ /* 0x000fe2000c101908 */
[----:B------:R-:W-:Y:S01]  /*bfb0*/  ISETP.LT.AND P5, PT, R193, c[0x0][0x178], !P4 ;  /* 0x00005e00c1007a0c */ /* 0x000fe200067a1270 */
[C---:B---3--:R-:W-:Y:S01]  /*bfc0*/  IMAD.WIDE R12, R17.reuse, 0x4, R22 ;  /* 0x00000004110c7825 */ /* 0x048fe200078e0216 */
[----:B------:R-:W-:Y:S01]  /*bfd0*/  ISETP.LT.AND P4, PT, R194, c[0x0][0x178], !P4 ;  /* 0x00005e00c2007a0c */ /* 0x000fe20006781270 */
[----:B------:R2:W-:Y:S01]  /*bfe0*/  @P6 STG.E [R14.64], R118 ;  /* 0x000000760e006986 */ /* 0x0005e2000c101908 */
[----:B------:R-:W-:Y:S01]  /*bff0*/  ISETP.GE.AND P1, PT, R2, c[0x0][0x17c], PT ;  /* 0x00005f0002007a0c */ /* 0x000fe20003f26270 */
[C---:B----4-:R-:W-:Y:S01]  /*c000*/  IMAD.WIDE R8, R17.reuse, 0x4, R68 ;  /* 0x0000000411087825 */ /* 0x050fe200078e0244 */
[----:B------:R-:W-:-:S02]  /*c010*/  IADD3 R19, R17, c[0x0][0x198], RZ ;  /* 0x0000660011137a10 */ /* 0x000fc40007ffe0ff */
[----:B------:R-:W-:Y:S02]  /*c020*/  IADD3 R2, R192, 0x30, RZ ;  /* 0x00000030c0027810 */ /* 0x000fe40007ffe0ff */
[----:B------:R-:W-:Y:S01]  /*c030*/  @P2 STG.E [R8.64], R63 ;  /* 0x0000003f08002986 */ /* 0x000fe2000c101908 */
[C---:B------:R-:W-:Y:S01]  /*c040*/  IMAD.WIDE R16, R19.reuse, 0x4, R22 ;  /* 0x0000000413107825 */ /* 0x040fe200078e0216 */
[----:B------:R-:W-:Y:S02]  /*c050*/  IADD3 R25, R19, c[0x0][0x198], RZ ;  /* 0x0000660013197a10 */ /* 0x000fe40007ffe0ff */
[----:B------:R3:W-:Y:S01]  /*c060*/  @P0 STG.E [R12.64], R119 ;  /* 0x000000770c000986 */ /* 0x0007e2000c101908 */
[----:B------:R-:W-:Y:S01]  /*c070*/  ISETP.LT.AND P0, PT, R193, c[0x0][0x178], !P1 ;  /* 0x00005e00c1007a0c */ /* 0x000fe20004f01270 */
[--C-:B--2---:R-:W-:Y:S01]  /*c080*/  IMAD.WIDE R14, R19, 0x4, R68.reuse ;  /* 0x00000004130e7825 */ /* 0x104fe200078e0244 */
[----:B------:R-:W-:Y:S01]  /*c090*/  ISETP.LT.AND P1, PT, R194, c[0x0][0x178], !P1 ;  /* 0x00005e00c2007a0c */ /* 0x000fe20004f21270 */
[----:B------:R2:W4:Y:S01]  /*c0a0*/  LDS.128 R8, [R21] ;  /* 0x0000000015087984 */ /* 0x0005220000000c00 */
[----:B------:R-:W-:Y:S01]  /*c0b0*/  ISETP.GE.AND P3, PT, R2, c[0x0][0x17c], PT ;  /* 0x00005f0002007a0c */ /* 0x000fe20003f66270 */
[----:B------:R-:W-:Y:S01]  /*c0c0*/  IMAD.WIDE R18, R25, 0x4, R68 ;  /* 0x0000000419127825 */ /* 0x000fe200078e0244 */
[----:B------:R-:W-:Y:S01]  /*c0d0*/  IADD3 R2, R192, 0x31, RZ ;  /* 0x00000031c0027810 */ /* 0x000fe20007ffe0ff */
[----:B------:R-:W-:Y:S01]  /*c0e0*/  @P5 STG.E [R14.64], R46 ;  /* 0x0000002e0e005986 */ /* 0x000fe2000c101908 */
[----:B------:R-:W-:-:S02]  /*c0f0*/  ISETP.LT.AND P5, PT, R194, c[0x0][0x178], !P3 ;  /* 0x00005e00c2007a0c */ /* 0x000fc40005fa1270 */
[----:B------:R-:W-:Y:S01]  /*c100*/  ISETP.GE.AND P6, PT, R2, c[0x0][0x17c], PT ;  /* 0x00005f0002007a0c */ /* 0x000fe20003fc6270 */
[----:B------:R5:W-:Y:S01]  /*c110*/  @P4 STG.E [R16.64], R106 ;  /* 0x0000006a10004986 */ /* 0x000be2000c101908 */
[----:B---3--:R-:W-:Y:S02]  /*c120*/  IADD3 R13, R25, c[0x0][0x198], RZ ;  /* 0x00006600190d7a10 */ /* 0x008fe40007ffe0ff */
[----:B------:R-:W-:Y:S01]  /*c130*/  ISETP.LT.AND P4, PT, R193, c[0x0][0x178], !P3 ;  /* 0x00005e00c1007a0c */ /* 0x000fe20005f81270 */
[----:B------:R3:W-:Y:S01]  /*c140*/  @P0 STG.E [R18.64], R47 ;  /* 0x0000002f12000986 */ /* 0x0007e2000c101908 */
[C---:B--2---:R-:W-:Y:S01]  /*c150*/  IADD3 R21, R13.reuse, c[0x0][0x198], RZ ;  /* 0x000066000d157a10 */ /* 0x044fe20007ffe0ff */
[----:B------:R-:W-:Y:S01]  /*c160*/  IMAD.WIDE R26, R13, 0x4, R22 ;  /* 0x000000040d1a7825 */ /* 0x000fe200078e0216 */
[----:B------:R-:W-:Y:S02]  /*c170*/  IADD3 R0, R192, 0x32, RZ ;  /* 0x00000032c0007810 */ /* 0x000fe40007ffe0ff */
[----:B------:R-:W-:-:S02]  /*c180*/  IADD3 R29, R21, c[0x0][0x198], RZ ;  /* 0x00006600151d7a10 */ /* 0x000fc40007ffe0ff */
[----:B------:R-:W-:Y:S01]  /*c190*/  ISETP.GE.AND P2, PT, R0, c[0x0][0x17c], PT ;  /* 0x00005f0000007a0c */ /* 0x000fe20003f46270 */
[----:B-----5:R-:W-:Y:S01]  /*c1a0*/  IMAD.WIDE R16, R25, 0x4, R22 ;  /* 0x0000000419107825 */ /* 0x020fe200078e0216 */
[----:B------:R-:W-:Y:S02]  /*c1b0*/  IADD3 R0, R192, 0x33, RZ ;  /* 0x00000033c0007810 */ /* 0x000fe40007ffe0ff */
[----:B------:R-:W-:Y:S01]  /*c1c0*/  IADD3 R31, R29, c[0x0][0x198], RZ ;  /* 0x000066001d1f7a10 */ /* 0x000fe20007ffe0ff */
[--C-:B------:R-:W-:Y:S01]  /*c1d0*/  IMAD.WIDE R24, R13, 0x4, R68.reuse ;  /* 0x000000040d187825 */ /* 0x100fe200078e0244 */
[----:B------:R2:W-:Y:S01]  /*c1e0*/  @P1 STG.E [R16.64], R107 ;  /* 0x0000006b10001986 */ /* 0x0005e2000c101908 */
[----:B------:R-:W-:Y:S02]  /*c1f0*/  ISETP.LT.AND P1, PT, R193, c[0x0][0x178], !P6 ;  /* 0x00005e00c1007a0c */ /* 0x000fe40007721270 */
[----:B------:R-:W-:Y:S01]  /*c200*/  ISETP.LT.AND P6, PT, R194, c[0x0][0x178], !P6 ;  /* 0x00005e00c2007a0c */ /* 0x000fe200077c1270 */
[----:B------:R5:W4:Y:S01]  /*c210*/  LDS.128 R12, [R20] ;  /* 0x00000000140c7984 */ /* 0x000b220000000c00 */
[----:B---3--:R-:W-:Y:S01]  /*c220*/  IMAD.WIDE R18, R21, 0x4, R68 ;  /* 0x0000000415127825 */ /* 0x008fe200078e0244 */
[----:B------:R-:W-:-:S02]  /*c230*/  ISETP.GE.AND P3, PT, R0, c[0x0][0x17c], PT ;  /* 0x00005f0000007a0c */ /* 0x000fc40003f66270 */
[----:B------:R3:W-:Y:S01]  /*c240*/  @P4 STG.E [R24.64], R92 ;  /* 0x0000005c18004986 */ /* 0x0007e2000c101908 */
[----:B------:R-:W-:Y:S01]  /*c250*/  IADD3 R0, R192, 0x34, RZ ;  /* 0x00000034c0007810 */ /* 0x000fe20007ffe0ff */
[--C-:B--2---:R-:W-:Y:S02]  /*c260*/  IMAD.WIDE R16, R21, 0x4, R22.reuse ;  /* 0x0000000415107825 */ /* 0x104fe400078e0216 */
[----:B-1----:R1:W-:Y:S01]  /*c270*/  @P5 STG.E [R26.64], R4 ;  /* 0x000000041a005986 */ /* 0x0023e2000c101908 */
[----:B------:R-:W-:Y:S02]  /*c280*/  ISETP.LT.AND P5, PT, R193, c[0x0][0x178], !P2 ;  /* 0x00005e00c1007a0c */ /* 0x000fe400057a1270 */
[----:B------:R-:W-:Y:S01]  /*c290*/  ISETP.LT.AND P2, PT, R194, c[0x0][0x178], !P2 ;  /* 0x00005e00c2007a0c */ /* 0x000fe20005741270 */
[----:B------:R2:W-:Y:S01]  /*c2a0*/  @P1 STG.E [R18.64], R93 ;  /* 0x0000005d12001986 */ /* 0x0005e2000c101908 */
[----:B------:R-:W-:Y:S01]  /*c2b0*/  ISETP.GE.AND P0, PT, R0, c[0x0][0x17c], PT ;  /* 0x00005f0000007a0c */ /* 0x000fe20003f06270 */
[----:B-----5:R-:W-:Y:S01]  /*c2c0*/  IMAD.WIDE R20, R29, 0x4, R22 ;  /* 0x000000041d147825 */ /* 0x020fe200078e0216 */
[----:B------:R-:W-:Y:S01]  /*c2d0*/  IADD3 R0, R192, 0x35, RZ ;  /* 0x00000035c0007810 */ /* 0x000fe20007ffe0ff */
[----:B------:R5:W-:Y:S01]  /*c2e0*/  @P6 STG.E [R16.64], R5 ;  /* 0x0000000510006986 */ /* 0x000be2000c101908 */
[----:B------:R-:W-:Y:S01]  /*c2f0*/  ISETP.LT.AND P6, PT, R193, c[0x0][0x178], !P3 ;  /* 0x00005e00c1007a0c */ /* 0x000fe20005fc1270 */
[----:B---3--:R-:W-:Y:S01]  /*c300*/  IMAD.WIDE R24, R29, 0x4, R68 ;  /* 0x000000041d187825 */ /* 0x008fe200078e0244 */
[----:B------:R-:W-:-:S02]  /*c310*/  ISETP.LT.AND P3, PT, R194, c[0x0][0x178], !P3 ;  /* 0x00005e00c2007a0c */ /* 0x000fc40005f61270 */
[----:B------:R-:W-:Y:S01]  /*c320*/  ISETP.GE.AND P4, PT, R0, c[0x0][0x17c], PT ;  /* 0x00005f0000007a0c */ /* 0x000fe20003f86270 */
[----:B-1----:R-:W-:Y:S01]  /*c330*/  IMAD.WIDE R26, R31, 0x4, R22 ;  /* 0x000000041f1a7825 */ /* 0x002fe200078e0216 */
[----:B------:R-:W-:Y:S01]  /*c340*/  @P5 STG.E [R24.64], R76 ;  /* 0x0000004c18005986 */ /* 0x000fe2000c101908 */
[----:B------:R-:W-:Y:S02]  /*c350*/  ISETP.LT.AND P5, PT, R193, c[0x0][0x178], !P0 ;  /* 0x00005e00c1007a0c */ /* 0x000fe400047a1270 */
[C-C-:B--2---:R-:W-:Y:S01]  /*c360*/  IMAD.WIDE R18, R31.reuse, 0x4, R68.reuse ;  /* 0x000000041f127825 */ /* 0x144fe200078e0244 */
[----:B----4-:R1:W-:Y:S01]  /*c370*/  @P2 STG.E [R20.64], R8 ;  /* 0x0000000814002986 */ /* 0x0103e2000c101908 */
[----:B-----5:R-:W-:Y:S02]  /*c380*/  IADD3 R5, R31, c[0x0][0x198], RZ ;  /* 0x000066001f057a10 */ /* 0x020fe40007ffe0ff */
[C---:B------:R-:W-:Y:S01]  /*c390*/  ISETP.LT.AND P0, PT, R194.reuse, c[0x0][0x178], !P0 ;  /* 0x00005e00c2007a0c */ /* 0x040fe20004701270 */
[----:B------:R-:W-:Y:S01]  /*c3a0*/  @P6 STG.E [R18.64], R77 ;  /* 0x0000004d12006986 */ /* 0x000fe2000c101908 */
[----:B------:R-:W-:Y:S01]  /*c3b0*/  ISETP.LT.AND P6, PT, R193, c[0x0][0x178], !P4 ;  /* 0x00005e00c1007a0c */ /* 0x000fe200067c1270 */
[----:B------:R-:W-:Y:S01]  /*c3c0*/  IMAD.WIDE R2, R5, 0x4, R68 ;  /* 0x0000000405027825 */ /* 0x000fe200078e0244 */
[----:B------:R-:W-:Y:S01]  /*c3d0*/  ISETP.LT.AND P4, PT, R194, c[0x0][0x178], !P4 ;  /* 0x00005e00c2007a0c */ /* 0x000fe20006781270 */
[----:B------:R2:W-:Y:S01]  /*c3e0*/  @P3 STG.E [R26.64], R9 ;  /* 0x000000091a003986 */ /* 0x0005e2000c101908 */
[----:B------:R-:W-:-:S02]  /*c3f0*/  IADD3 R0, R192, 0x36, RZ ;  /* 0x00000036c0007810 */ /* 0x000fc40007ffe0ff */
[C---:B-1----:R-:W-:Y:S01]  /*c400*/  IADD3 R21, R5.reuse, c[0x0][0x198], RZ ;  /* 0x0000660005157a10 */ /* 0x042fe20007ffe0ff */
[--C-:B------:R-:W-:Y:S01]  /*c410*/  IMAD.WIDE R4, R5, 0x4, R22.reuse ;  /* 0x0000000405047825 */ /* 0x100fe200078e0216 */
[----:B------:R-:W-:Y:S01]  /*c420*/  ISETP.GE.AND P1, PT, R0, c[0x0][0x17c], PT ;  /* 0x00005f0000007a0c */ /* 0x000fe20003f26270 */
[----:B------:R1:W-:Y:S01]  /*c430*/  @P5 STG.E [R2.64], R112 ;  /* 0x0000007002005986 */ /* 0x0003e2000c101908 */
[----:B------:R-:W-:Y:S01]  /*c440*/  IADD3 R0, R192, 0x37, RZ ;  /* 0x00000037c0007810 */ /* 0x000fe20007ffe0ff */
[----:B------:R-:W-:Y:S01]  /*c450*/  IMAD.WIDE R16, R21, 0x4, R22 ;  /* 0x0000000415107825 */ /* 0x000fe200078e0216 */
[----:B------:R-:W-:Y:S01]  /*c460*/  ISETP.LT.AND P5, PT, R193, c[0x0][0x178], !P1 ;  /* 0x00005e00c1007a0c */ /* 0x000fe20004fa1270 */
[----:B------:R3:W-:Y:S01]  /*c470*/  @P0 STG.E [R4.64], R12 ;  /* 0x0000000c04000986 */ /* 0x0007e2000c101908 */
[----:B------:R-:W-:Y:S01]  /*c480*/  ISETP.GE.AND P2, PT, R0, c[0x0][0x17c], PT ;  /* 0x00005f0000007a0c */ /* 0x000fe20003f46270 */
[C---:B--2---:R-:W-:Y:S01]  /*c490*/  IMAD.WIDE R8, R21.reuse, 0x4, R68 ;  /* 0x0000000415087825 */ /* 0x044fe200078e0244 */
[----:B------:R-:W-:-:S02]  /*c4a0*/  IADD3 R21, R21, c[0x0][0x198], RZ ;  /* 0x0000660015157a10 */ /* 0x000fc40007ffe0ff */
[----:B------:R-:W-:Y:S02]  /*c4b0*/  ISETP.LT.AND P1, PT, R194, c[0x0][0x178], !P1 ;  /* 0x00005e00c2007a0c */ /* 0x000fe40004f21270 */
[----:B------:R2:W-:Y:S01]  /*c4c0*/  @P6 STG.E [R8.64], R113 ;  /* 0x0000007108006986 */ /* 0x0005e2000c101908 */
[----:B------:R-:W-:Y:S01]  /*c4d0*/  IADD3 R0, R192, 0x38, RZ ;  /* 0x00000038c0007810 */ /* 0x000fe20007ffe0ff */
[----:B-1----:R-:W-:Y:S01]  /*c4e0*/  IMAD.WIDE R2, R21, 0x4, R68 ;  /* 0x0000000415027825 */ /* 0x002fe200078e0244 */
[----:B------:R-:W-:Y:S01]  /*c4f0*/  ISETP.LT.AND P6, PT, R194, c[0x0][0x178], !P2 ;  /* 0x00005e00c2007a0c */ /* 0x000fe200057c1270 */
[----:B------:R1:W-:Y:S01]  /*c500*/  @P4 STG.E [R16.64], R13 ;  /* 0x0000000d10004986 */ /* 0x0003e2000c101908 */
[----:B------:R-:W-:Y:S01]  /*c510*/  ISETP.LT.AND P4, PT, R193, c[0x0][0x178], !P2 ;  /* 0x00005e00c1007a0c */ /* 0x000fe20005781270 */
[C---:B---3--:R-:W-:Y:S01]  /*c520*/  IMAD.WIDE R4, R21.reuse, 0x4, R22 ;  /* 0x0000000415047825 */ /* 0x048fe200078e0216 */
[----:B------:R-:W-:Y:S01]  /*c530*/  IADD3 R19, R21, c[0x0][0x198], RZ ;  /* 0x0000660015137a10 */ /* 0x000fe20007ffe0ff */
[----:B------:R3:W-:Y:S01]  /*c540*/  @P5 STG.E [R2.64], R108 ;  /* 0x0000006c02005986 */ /* 0x0007e2000c101908 */
[----:B------:R-:W-:-:S02]  /*c550*/  ISETP.GE.AND P3, PT, R0, c[0x0][0x17c], PT ;  /* 0x00005f0000007a0c */ /* 0x000fc40003f66270 */
[----:B------:R-:W-:Y:S01]  /*c560*/  IADD3 R0, R192, 0x39, RZ ;  /* 0x00000039c0007810 */ /* 0x000fe20007ffe0ff */
[----:B--2---:R-:W-:Y:S01]  /*c570*/  IMAD.WIDE R8, R19, 0x4, R68 ;  /* 0x0000000413087825 */ /* 0x004fe200078e0244 */
[----:B------:R-:W-:Y:S01]  /*c580*/  ISETP.LT.AND P5, PT, R193, c[0x0][0x178], !P3 ;  /* 0x00005e00c1007a0c */ /* 0x000fe20005fa1270 */
[----:B------:R2:W-:Y:S01]  /*c590*/  @P1 STG.E [R4.64], R32 ;  /* 0x0000002004001986 */ /* 0x0005e2000c101908 */
[----:B------:R-:W-:Y:S01]  /*c5a0*/  ISETP.GE.AND P0, PT, R0, c[0x0][0x17c], PT ;  /* 0x00005f0000007a0c */ /* 0x000fe20003f06270 */
[C---:B-1----:R-:W-:Y:S01]  /*c5b0*/  IMAD.WIDE R12, R19.reuse, 0x4, R22 ;  /* 0x00000004130c7825 */ /* 0x042fe200078e0216 */
[----:B------:R-:W-:Y:S01]  /*c5c0*/  IADD3 R0, R192, 0x3a, RZ ;  /* 0x0000003ac0007810 */ /* 0x000fe20007ffe0ff */
[----:B------:R1:W-:Y:S01]  /*c5d0*/  @P4 STG.E [R8.64], R109 ;  /* 0x0000006d08004986 */ /* 0x0003e2000c101908 */
[----:B------:R-:W-:Y:S02]  /*c5e0*/  IADD3 R19, R19, c[0x0][0x198], RZ ;  /* 0x0000660013137a10 */ /* 0x000fe40007ffe0ff */
[----:B------:R-:W-:Y:S01]  /*c5f0*/  ISETP.LT.AND P3, PT, R194, c[0x0][0x178], !P3 ;  /* 0x00005e00c2007a0c */ /* 0x000fe20005f61270 */
[----:B------:R4:W-:Y:S01]  /*c600*/  @P6 STG.E [R12.64], R33 ;  /* 0x000000210c006986 */ /* 0x0009e2000c101908 */
[----:B------:R-:W-:Y:S01]  /*c610*/  ISETP.LT.AND P4, PT, R193, c[0x0][0x178], !P0 ;  /* 0x00005e00c1007a0c */ /* 0x000fe20004781270 */
[----:B---3--:R-:W-:Y:S01]  /*c620*/  IMAD.WIDE R2, R19, 0x4, R68 ;  /* 0x0000000413027825 */ /* 0x008fe200078e0244 */
[----:B------:R-:W-:-:S02]  /*c630*/  ISETP.GE.AND P2, PT, R0, c[0x0][0x17c], PT ;  /* 0x00005f0000007a0c */ /* 0x000fc40003f46270 */
[----:B------:R-:W-:Y:S01]  /*c640*/  ISETP.LT.AND P6, PT, R194, c[0x0][0x178], !P0 ;  /* 0x00005e00c2007a0c */ /* 0x000fe200047c1270 */
[C---:B--2---:R-:W-:Y:S01]  /*c650*/  IMAD.WIDE R4, R19.reuse, 0x4, R22 ;  /* 0x0000000413047825 */ /* 0x044fe200078e0216 */
[----:B------:R-:W-:Y:S01]  /*c660*/  IADD3 R0, R192, 0x3b, RZ ;  /* 0x0000003bc0007810 */ /* 0x000fe20007ffe0ff */
[----:B------:R2:W-:Y:S01]  /*c670*/  @P5 STG.E [R2.64], R94 ;  /* 0x0000005e02005986 */ /* 0x0005e2000c101908 */
[----:B------:R-:W-:Y:S02]  /*c680*/  IADD3 R17, R19, c[0x0][0x198], RZ ;  /* 0x0000660013117a10 */ /* 0x000fe40007ffe0ff */
[----:B------:R-:W-:Y:S01]  /*c690*/  ISETP.GE.AND P1, PT, R0, c[0x0][0x17c], PT ;  /* 0x00005f0000007a0c */ /* 0x000fe20003f26270 */
[----:B------:R3:W-:Y:S01]  /*c6a0*/  @P3 STG.E [R4.64], R6 ;  /* 0x0000000604003986 */ /* 0x0007e2000c101908 */
[----:B------:R-:W-:Y:S01]  /*c6b0*/  IADD3 R0, R192, 0x3c, RZ ;  /* 0x0000003cc0007810 */ /* 0x000fe20007ffe0ff */
[----:B-1----:R-:W-:Y:S01]  /*c6c0*/  IMAD.WIDE R8, R17, 0x4, R68 ;  /* 0x0000000411087825 */ /* 0x002fe200078e0244 */
[----:B------:R-:W-:-:S02]  /*c6d0*/  ISETP.LT.AND P5, PT, R193, c[0x0][0x178], !P2 ;  /* 0x00005e00c1007a0c */ /* 0x000fc400057a1270 */
[----:B------:R-:W-:Y:S01]  /*c6e0*/  ISETP.GE.AND P0, PT, R0, c[0x0][0x17c], PT ;  /* 0x00005f0000007a0c */ /* 0x000fe20003f06270 */
[C---:B----4-:R-:W-:Y:S01]  /*c6f0*/  IMAD.WIDE R12, R17.reuse, 0x4, R22 ;  /* 0x00000004110c7825 */ /* 0x050fe200078e0216 */
[----:B------:R-:W-:Y:S01]  /*c700*/  IADD3 R17, R17, c[0x0][0x198], RZ ;  /* 0x0000660011117a10 */ /* 0x000fe20007ffe0ff */
[----:B------:R1:W-:Y:S01]  /*c710*/  @P4 STG.E [R8.64], R95 ;  /* 0x0000005f08004986 */ /* 0x0003e2000c101908 */
[C---:B------:R-:W-:Y:S02]  /*c720*/  ISETP.LT.AND P2, PT, R194.reuse, c[0x0][0x178], !P2 ;  /* 0x00005e00c2007a0c */ /* 0x040fe40005741270 */
[----:B------:R-:W-:Y:S01]  /*c730*/  ISETP.LT.AND P4, PT, R193, c[0x0][0x178], !P1 ;  /* 0x00005e00c1007a0c */ /* 0x000fe20004f81270 */
[----:B------:R4:W-:Y:S01]  /*c740*/  @P6 STG.E [R12.64], R7 ;  /* 0x000000070c006986 */ /* 0x0009e2000c101908 */
[----:B------:R-:W-:Y:S01]  /*c750*/  ISETP.LT.AND P1, PT, R194, c[0x0][0x178], !P1 ;  /* 0x00005e00c2007a0c */ /* 0x000fe20004f21270 */
[C---:B--2---:R-:W-:Y:S01]  /*c760*/  IMAD.WIDE R2, R17.reuse, 0x4, R68 ;  /* 0x0000000411027825 */ /* 0x044fe200078e0244 */
[----:B------:R-:W-:-:S02]  /*c770*/  IADD3 R19, R17, c[0x0][0x198], RZ ;  /* 0x0000660011137a10 */ /* 0x000fc40007ffe0ff */
[----:B------:R-:W-:Y:S01]  /*c780*/  ISETP.LT.AND P6, PT, R193, c[0x0][0x178], !P0 ;  /* 0x00005e00c1007a0c */ /* 0x000fe200047c1270 */
[--C-:B---3--:R-:W-:Y:S01]  /*c790*/  IMAD.WIDE R4, R17, 0x4, R22.reuse ;  /* 0x0000000411047825 */ /* 0x108fe200078e0216 */
[----:B------:R-:W-:Y:S01]  /*c7a0*/  IADD3 R0, R192, 0x3d, RZ ;  /* 0x0000003dc0007810 */ /* 0x000fe20007ffe0ff */
[----:B------:R2:W-:Y:S01]  /*c7b0*/  @P5 STG.E [R2.64], R78 ;  /* 0x0000004e02005986 */ /* 0x0005e2000c101908 */
[C---:B------:R-:W-:Y:S01]  /*c7c0*/  IADD3 R21, R19.reuse, c[0x0][0x198], RZ ;  /* 0x0000660013157a10 */ /* 0x040fe20007ffe0ff */
[C---:B-1----:R-:W-:Y:S01]  /*c7d0*/  IMAD.WIDE R8, R19.reuse, 0x4, R22 ;  /* 0x0000000413087825 */ /* 0x042fe200078e0216 */
[----:B------:R-:W-:Y:S01]  /*c7e0*/  ISETP.GE.AND P3, PT, R0, c[0x0][0x17c], PT ;  /* 0x00005f0000007a0c */ /* 0x000fe20003f66270 */
[----:B------:R1:W-:Y:S01]  /*c7f0*/  @P2 STG.E [R4.64], R10 ;  /* 0x0000000a04002986 */ /* 0x0003e2000c101908 */
[C---:B------:R-:W-:Y:S01]  /*c800*/  IADD3 R0, R192.reuse, 0x3e, RZ ;  /* 0x0000003ec0007810 */ /* 0x040fe20007ffe0ff */
[----:B----4-:R-:W-:Y:S01]  /*c810*/  IMAD.WIDE R6, R19, 0x4, R68 ;  /* 0x0000000413067825 */ /* 0x010fe200078e0244 */
[----:B------:R-:W-:-:S02]  /*c820*/  IADD3 R192, R192, 0x3f, RZ ;  /* 0x0000003fc0c07810 */ /* 0x000fc40007ffe0ff */
[----:B------:R-:W-:Y:S01]  /*c830*/  ISETP.GE.AND P5, PT, R0, c[0x0][0x17c], PT ;  /* 0x00005f0000007a0c */ /* 0x000fe20003fa6270 */
[C---:B------:R-:W-:Y:S01]  /*c840*/  IMAD.WIDE R12, R21.reuse, 0x4, R68 ;  /* 0x00000004150c7825 */ /* 0x040fe200078e0244 */
[----:B------:R3:W-:Y:S01]  /*c850*/  @P4 STG.E [R6.64], R79 ;  /* 0x0000004f06004986 */ /* 0x0007e2000c101908 */
[C---:B------:R-:W-:Y:S02]  /*c860*/  IADD3 R17, R21.reuse, c[0x0][0x198], RZ ;  /* 0x0000660015117a10 */ /* 0x040fe40007ffe0ff */
[----:B------:R-:W-:Y:S01]  /*c870*/  ISETP.LT.AND P0, PT, R194, c[0x0][0x178], !P0 ;  /* 0x00005e00c2007a0c */ /* 0x000fe20004701270 */
[----:B------:R4:W-:Y:S01]  /*c880*/  @P1 STG.E [R8.64], R11 ;  /* 0x0000000b08001986 */ /* 0x0009e2000c101908 */
[----:B------:R-:W-:Y:S01]  /*c890*/  ISETP.GE.AND P2, PT, R192, c[0x0][0x17c], PT ;  /* 0x00005f00c0007a0c */ /* 0x000fe20003f46270 */
[----:B--2---:R-:W-:Y:S01]  /*c8a0*/  IMAD.WIDE R2, R21, 0x4, R22 ;  /* 0x0000000415027825 */ /* 0x004fe200078e0216 */
[C---:B------:R-:W-:Y:S01]  /*c8b0*/  ISETP.LT.AND P4, PT, R193.reuse, c[0x0][0x178], !P5 ;  /* 0x00005e00c1007a0c */ /* 0x040fe20006f81270 */
[----:B------:R2:W-:Y:S01]  /*c8c0*/  @P6 STG.E [R12.64], R114 ;  /* 0x000000720c006986 */ /* 0x0005e2000c101908 */
[----:B------:R-:W-:Y:S01]  /*c8d0*/  ISETP.LT.AND P6, PT, R193, c[0x0][0x178], !P3 ;  /* 0x00005e00c1007a0c */ /* 0x000fe20005fc1270 */
[----:B-1----:R-:W-:Y:S01]  /*c8e0*/  IMAD.WIDE R4, R17, 0x4, R68 ;  /* 0x0000000411047825 */ /* 0x002fe200078e0244 */
[----:B------:R-:W-:-:S02]  /*c8f0*/  ISETP.LT.AND P3, PT, R194, c[0x0][0x178], !P3 ;  /* 0x00005e00c2007a0c */ /* 0x000fc40005f61270 */
[C---:B------:R-:W-:Y:S01]  /*c900*/  IADD3 R19, R17.reuse, c[0x0][0x198], RZ ;  /* 0x0000660011137a10 */ /* 0x040fe20007ffe0ff */
[----:B---3--:R-:W-:Y:S01]  /*c910*/  IMAD.WIDE R6, R17, 0x4, R22 ;  /* 0x0000000411067825 */ /* 0x008fe200078e0216 */
[C---:B------:R-:W-:Y:S01]  /*c920*/  ISETP.LT.AND P5, PT, R194.reuse, c[0x0][0x178], !P5 ;  /* 0x00005e00c2007a0c */ /* 0x040fe20006fa1270 */
[----:B------:R1:W-:Y:S01]  /*c930*/  @P0 STG.E [R2.64], R14 ;  /* 0x0000000e02000986 */ /* 0x0003e2000c101908 */
[----:B------:R-:W-:Y:S01]  /*c940*/  ISETP.LT.AND P1, PT, R193, c[0x0][0x178], !P2 ;  /* 0x00005e00c1007a0c */ /* 0x000fe20005721270 */
[C---:B----4-:R-:W-:Y:S01]  /*c950*/  IMAD.WIDE R8, R19.reuse, 0x4, R68 ;  /* 0x0000000413087825 */ /* 0x050fe200078e0244 */
[----:B------:R-:W-:Y:S02]  /*c960*/  ISETP.LT.AND P2, PT, R194, c[0x0][0x178], !P2 ;  /* 0x00005e00c2007a0c */ /* 0x000fe40005741270 */
[C---:B--2---:R-:W-:Y:S01]  /*c970*/  IADD3 R13, R19.reuse, c[0x0][0x198], RZ ;  /* 0x00006600130d7a10 */ /* 0x044fe20007ffe0ff */
[----:B------:R-:W-:Y:S01]  /*c980*/  IMAD.WIDE R10, R19, 0x4, R22 ;  /* 0x00000004130a7825 */ /* 0x000fe200078e0216 */
[----:B------:R1:W-:Y:S03]  /*c990*/  @P6 STG.E [R4.64], R115 ;  /* 0x0000007304006986 */ /* 0x0003e6000c101908 */
[C---:B------:R-:W-:Y:S01]  /*c9a0*/  IMAD.WIDE R68, R13.reuse, 0x4, R68 ;  /* 0x000000040d447825 */ /* 0x040fe200078e0244 */
[----:B------:R1:W-:Y:S03]  /*c9b0*/  @P3 STG.E [R6.64], R15 ;  /* 0x0000000f06003986 */ /* 0x0003e6000c101908 */
[----:B------:R-:W-:Y:S01]  /*c9c0*/  IMAD.WIDE R22, R13, 0x4, R22 ;  /* 0x000000040d167825 */ /* 0x000fe200078e0216 */
[----:B------:R1:W-:Y:S04]  /*c9d0*/  @P4 STG.E [R8.64], R110 ;  /* 0x0000006e08004986 */ /* 0x0003e8000c101908 */
[----:B------:R1:W-:Y:S04]  /*c9e0*/  @P5 STG.E [R10.64], R34 ;  /* 0x000000220a005986 */ /* 0x0003e8000c101908 */
[----:B------:R1:W-:Y:S01]  /*c9f0*/  @P1 STG.E [R68.64], R111 ;  /* 0x0000006f44001986 */ /* 0x0003e2000c101908 */
[----:B------:R-:W-:Y:S05]  /*ca00*/  @!P2 EXIT ;  /* 0x000000000000a94d */ /* 0x000fea0003800000 */
[----:B------:R-:W-:Y:S01]  /*ca10*/  STG.E [R22.64], R35 ;  /* 0x0000002316007986 */ /* 0x000fe2000c101908 */
[----:B------:R-:W-:Y:S05]  /*ca20*/  EXIT ;  /* 0x000000000000794d */ /* 0x000fea0003800000 */
.L_x_2:
[----:B------:R-:W-:-:S00]  /*ca30*/  BRA `(.L_x_2) ;  /* 0xfffffff000007947 */ /* 0x000fc0000383ffff */
[----:B------:R-:W-:-:S00]  /*ca40*/  NOP ;  /* 0x0000000000007918 */ /* 0x000fc00000000000 */
        /* <DEDUP_REMOVED lines=11> */
.L_x_3:


//--------------------- .nv.shared.matmul_kernel  --------------------------
	.section	.nv.shared.matmul_kernel,"aw",@nobits
	.sectionflags	@""
	.align	16
